	.target	sm_90a

	.elftype	@"ET_EXEC"


//--------------------- .note.nv.tkinfo           --------------------------
	.section	.note.nv.tkinfo,"",@"SHT_NOTE"
	.sectionflags	@"SHF_NOTE_NV_TKINFO"
	.tkinfo
        /*0018*/ 	.word	0x00000002
        /*0030*/ 	.string	""
        /*0030*/ 	.string	"ptxas"
        /*0030*/ 	.string	"Cuda compilation tools, release 13.0, V13.0.88"
        /*0030*/ 	.string	"Build cuda_13.0.r13.0/compiler.36424714_0"
        /*0030*/ 	.string	"-arch sm_90a -m 64 "



//--------------------- .note.nv.cuinfo           --------------------------
	.section	.note.nv.cuinfo,"",@"SHT_NOTE"
	.sectionflags	@"SHF_NOTE_NV_CUINFO"
        /*0018*/ 	.short	0x0002
        /*001a*/ 	.short	0x005a
        /*001c*/ 	.short	0x0082
	.zero		2


//--------------------- .nv.info                  --------------------------
	.section	.nv.info,"",@"SHT_CUDA_INFO"
	.align	4


	//----- nvinfo : EIATTR_REGCOUNT
	.align		4
        /*0000*/ 	.byte	0x04, 0x2f
        /*0002*/ 	.short	(.L_16 - .L_15)
	.align		4
.L_15:
        /*0004*/ 	.word	index@(_ZN7cutlass13device_kernelINS_4gemm6kernel13GemmUniversalIN4cute5tupleIJiiiiEEENS1_10collective13CollectiveMmaINS1_39MainloopSm90TmaGmmaRmemAWarpSpecializedILi7ENS5_IJNS4_1CILi1EEESB_SB_EEENS1_35KernelTmaWarpSpecializedCooperativeEEENS5_IJNSA_ILi128EEESF_SF_EEENS_12float_e4m3_tENS5_IJSB_llEEESH_SI_NS4_8TiledMMAINS4_8MMA_AtomIJNS4_4SM904GMMA31MMA_64x128x32_F32E4M3E4M3_RS_TNILNSM_7ScaleInE1ELSO_1EEEEEENS4_6LayoutINS5_IJNSA_ILi2EEESB_SB_EEENS5_IJSB_NSA_ILi0EEESU_EEEEENS5_IJNS4_10UnderscoreESX_SX_EEEEENS4_13SM90_TMA_LOADENS4_14ComposedLayoutINS4_7SwizzleILi3ELi4ELi3EEENS4_18smem_ptr_flag_bitsILi8EEENSR_INS5_IJSF_NSA_ILi8EEEEEENS5_IJSB_SF_EEEEEEENS4_9Copy_AtomIJNS4_39AutoVectorizingCopyWithAssumedAlignmentILi128EEESH_EEENS4_8identityES10_S1A_vS1F_EENS_8epilogue10collective6detail29Sm90TmaWarpSpecializedAdapterINS1I_15DefaultEpilogueISH_NS5_IJlSB_lEEES1M_NS1H_6thread17LinearCombinationISH_Li1EffLNS1N_9ScaleType4KindE0ELNS_15FloatRoundStyleE2ESH_EENS1_15EpilogueDefaultEEEEEvvEEEEvNT_6ParamsE)
        /*0008*/ 	.word	0x000000a8


	//----- nvinfo : EIATTR_FRAME_SIZE
	.align		4
.L_16:
        /*000c*/ 	.byte	0x04, 0x11
        /*000e*/ 	.short	(.L_18 - .L_17)
	.align		4
.L_17:
        /*0010*/ 	.word	index@(_ZN7cutlass13device_kernelINS_4gemm6kernel13GemmUniversalIN4cute5tupleIJiiiiEEENS1_10collective13CollectiveMmaINS1_39MainloopSm90TmaGmmaRmemAWarpSpecializedILi7ENS5_IJNS4_1CILi1EEESB_SB_EEENS1_35KernelTmaWarpSpecializedCooperativeEEENS5_IJNSA_ILi128EEESF_SF_EEENS_12float_e4m3_tENS5_IJSB_llEEESH_SI_NS4_8TiledMMAINS4_8MMA_AtomIJNS4_4SM904GMMA31MMA_64x128x32_F32E4M3E4M3_RS_TNILNSM_7ScaleInE1ELSO_1EEEEEENS4_6LayoutINS5_IJNSA_ILi2EEESB_SB_EEENS5_IJSB_NSA_ILi0EEESU_EEEEENS5_IJNS4_10UnderscoreESX_SX_EEEEENS4_13SM90_TMA_LOADENS4_14ComposedLayoutINS4_7SwizzleILi3ELi4ELi3EEENS4_18smem_ptr_flag_bitsILi8EEENSR_INS5_IJSF_NSA_ILi8EEEEEENS5_IJSB_SF_EEEEEEENS4_9Copy_AtomIJNS4_39AutoVectorizingCopyWithAssumedAlignmentILi128EEESH_EEENS4_8identityES10_S1A_vS1F_EENS_8epilogue10collective6detail29Sm90TmaWarpSpecializedAdapterINS1I_15DefaultEpilogueISH_NS5_IJlSB_lEEES1M_NS1H_6thread17LinearCombinationISH_Li1EffLNS1N_9ScaleType4KindE0ELNS_15FloatRoundStyleE2ESH_EENS1_15EpilogueDefaultEEEEEvvEEEEvNT_6ParamsE)
        /*0014*/ 	.word	0x00000000


	//----- nvinfo : EIATTR_MIN_STACK_SIZE
	.align		4
.L_18:
        /*0018*/ 	.byte	0x04, 0x12
        /*001a*/ 	.short	(.L_20 - .L_19)
	.align		4
.L_19:
        /*001c*/ 	.word	index@(_ZN7cutlass13device_kernelINS_4gemm6kernel13GemmUniversalIN4cute5tupleIJiiiiEEENS1_10collective13CollectiveMmaINS1_39MainloopSm90TmaGmmaRmemAWarpSpecializedILi7ENS5_IJNS4_1CILi1EEESB_SB_EEENS1_35KernelTmaWarpSpecializedCooperativeEEENS5_IJNSA_ILi128EEESF_SF_EEENS_12float_e4m3_tENS5_IJSB_llEEESH_SI_NS4_8TiledMMAINS4_8MMA_AtomIJNS4_4SM904GMMA31MMA_64x128x32_F32E4M3E4M3_RS_TNILNSM_7ScaleInE1ELSO_1EEEEEENS4_6LayoutINS5_IJNSA_ILi2EEESB_SB_EEENS5_IJSB_NSA_ILi0EEESU_EEEEENS5_IJNS4_10UnderscoreESX_SX_EEEEENS4_13SM90_TMA_LOADENS4_14ComposedLayoutINS4_7SwizzleILi3ELi4ELi3EEENS4_18smem_ptr_flag_bitsILi8EEENSR_INS5_IJSF_NSA_ILi8EEEEEENS5_IJSB_SF_EEEEEEENS4_9Copy_AtomIJNS4_39AutoVectorizingCopyWithAssumedAlignmentILi128EEESH_EEENS4_8identityES10_S1A_vS1F_EENS_8epilogue10collective6detail29Sm90TmaWarpSpecializedAdapterINS1I_15DefaultEpilogueISH_NS5_IJlSB_lEEES1M_NS1H_6thread17LinearCombinationISH_Li1EffLNS1N_9ScaleType4KindE0ELNS_15FloatRoundStyleE2ESH_EENS1_15EpilogueDefaultEEEEEvvEEEEvNT_6ParamsE)
        /*0020*/ 	.word	0x00000000
.L_20:


//--------------------- .nv.compat                --------------------------
	.section	.nv.compat,"",@"SHT_CUDA_COMPAT_INFO"
	.align	4
        /*0000*/ 	.byte	0x02, 0x09, 0x01, 0x00, 0x02, 0x02, 0x04, 0x00, 0x02, 0x05, 0x05, 0x00, 0x03, 0x07, 0x01, 0x01
        /*0010*/ 	.byte	0x02, 0x03, 0x01, 0x00, 0x02, 0x06, 0x01, 0x00, 0x04, 0x0b, 0x08, 0x00, 0x00, 0x00, 0x00, 0x00
        /*0020*/ 	.byte	0x00, 0x00, 0x00, 0x00


//--------------------- .nv.info._ZN7cutlass13device_kernelINS_4gemm6kernel13GemmUniversalIN4cute5tupleIJiiiiEEENS1_10collective13CollectiveMmaINS1_39MainloopSm90TmaGmmaRmemAWarpSpecializedILi7ENS5_IJNS4_1CILi1EEESB_SB_EEENS1_35KernelTmaWarpSpecializedCooperativeEEENS5_IJNSA_ILi128EEESF_SF_EEENS_12float_e4m3_tENS5_IJSB_llEEESH_SI_NS4_8TiledMMAINS4_8MMA_AtomIJNS4_4SM904GMMA31MMA_64x128x32_F32E4M3E4M3_RS_TNILNSM_7ScaleInE1ELSO_1EEEEEENS4_6LayoutINS5_IJNSA_ILi2EEESB_SB_EEENS5_IJSB_NSA_ILi0EEESU_EEEEENS5_IJNS4_10UnderscoreESX_SX_EEEEENS4_13SM90_TMA_LOADENS4_14ComposedLayoutINS4_7SwizzleILi3ELi4ELi3EEENS4_18smem_ptr_flag_bitsILi8EEENSR_INS5_IJSF_NSA_ILi8EEEEEENS5_IJSB_SF_EEEEEEENS4_9Copy_AtomIJNS4_39AutoVectorizingCopyWithAssumedAlignmentILi128EEESH_EEENS4_8identityES10_S1A_vS1F_EENS_8epilogue10collective6detail29Sm90TmaWarpSpecializedAdapterINS1I_15DefaultEpilogueISH_NS5_IJlSB_lEEES1M_NS1H_6thread17LinearCombinationISH_Li1EffLNS1N_9ScaleType4KindE0ELNS_15FloatRoundStyleE2ESH_EENS1_15EpilogueDefaultEEEEEvvEEEEvNT_6ParamsE --------------------------
	.section	.nv.info._ZN7cutlass13device_kernelINS_4gemm6kernel13GemmUniversalIN4cute5tupleIJiiiiEEENS1_10collective13CollectiveMmaINS1_39MainloopSm90TmaGmmaRmemAWarpSpecializedILi7ENS5_IJNS4_1CILi1EEESB_SB_EEENS1_35KernelTmaWarpSpecializedCooperativeEEENS5_IJNSA_ILi128EEESF_SF_EEENS_12float_e4m3_tENS5_IJSB_llEEESH_SI_NS4_8TiledMMAINS4_8MMA_AtomIJNS4_4SM904GMMA31MMA_64x128x32_F32E4M3E4M3_RS_TNILNSM_7ScaleInE1ELSO_1EEEEEENS4_6LayoutINS5_IJNSA_ILi2EEESB_SB_EEENS5_IJSB_NSA_ILi0EEESU_EEEEENS5_IJNS4_10UnderscoreESX_SX_EEEEENS4_13SM90_TMA_LOADENS4_14ComposedLayoutINS4_7SwizzleILi3ELi4ELi3EEENS4_18smem_ptr_flag_bitsILi8EEENSR_INS5_IJSF_NSA_ILi8EEEEEENS5_IJSB_SF_EEEEEEENS4_9Copy_AtomIJNS4_39AutoVectorizingCopyWithAssumedAlignmentILi128EEESH_EEENS4_8identityES10_S1A_vS1F_EENS_8epilogue10collective6detail29Sm90TmaWarpSpecializedAdapterINS1I_15DefaultEpilogueISH_NS5_IJlSB_lEEES1M_NS1H_6thread17LinearCombinationISH_Li1EffLNS1N_9ScaleType4KindE0ELNS_15FloatRoundStyleE2ESH_EENS1_15EpilogueDefaultEEEEEvvEEEEvNT_6ParamsE,"",@"SHT_CUDA_INFO"
	.sectionflags	@""
	.align	4


	//----- nvinfo : EIATTR_CUDA_API_VERSION
	.align		4
        /*0000*/ 	.byte	0x04, 0x37
        /*0002*/ 	.short	(.L_22 - .L_21)
.L_21:
        /*0004*/ 	.word	0x00000082


	//----- nvinfo : EIATTR_KPARAM_INFO
	.align		4
.L_22:
        /*0008*/ 	.byte	0x04, 0x17
        /*000a*/ 	.short	(.L_24 - .L_23)
.L_23:
        /*000c*/ 	.word	0x00000000
        /*0010*/ 	.short	0x0000
        /*0012*/ 	.short	0x0070
        /*0014*/ 	.byte	0x00, 0xf0, 0x01, 0x10


	//----- nvinfo : EIATTR_SPARSE_MMA_MASK
	.align		4
.L_24:
        /*0018*/ 	.byte	0x03, 0x50
        /*001a*/ 	.short	0x0000


	//----- nvinfo : EIATTR_MAXREG_COUNT
	.align		4
        /*001c*/ 	.byte	0x03, 0x1b
        /*001e*/ 	.short	0x00a8


	//----- nvinfo : EIATTR_NUM_BARRIERS
	.align		4
        /*0020*/ 	.byte	0x02, 0x4c
        /*0022*/ 	.byte	0x03
	.zero		1


	//----- nvinfo : EIATTR_EXTERNS
	.align		4
        /*0024*/ 	.byte	0x04, 0x0f
        /*0026*/ 	.short	(.L_26 - .L_25)


	//   ....[0]....
	.align		4
.L_25:
        /*0028*/ 	.word	index@(__assertfail)


	//----- nvinfo : EIATTR_MERCURY_ISA_VERSION
	.align		4
.L_26:
        /*002c*/ 	.byte	0x03, 0x5f
        /*002e*/ 	.short	0x0101


	//----- nvinfo : EIATTR_INT_WARP_WIDE_INSTR_OFFSETS
	.align		4
        /*0030*/ 	.byte	0x04, 0x31
        /*0032*/ 	.short	(.L_28 - .L_27)


	//   ....[0]....
.L_27:
        /*0034*/ 	.word	0x00000420


	//   ....[1]....
        /*0038*/ 	.word	0x00000430


	//   ....[2]....
        /*003c*/ 	.word	0x00000520


	//----- nvinfo : EIATTR_COOP_GROUP_MASK_REGIDS
	.align		4
.L_28:
        /*0040*/ 	.byte	0x04, 0x29
        /*0042*/ 	.short	(.L_30 - .L_29)


	//   ....[0]....
.L_29:
        /*0044*/ 	.word	0xffffffff


	//   ....[1]....
        /*0048*/ 	.word	0xffffffff


	//   ....[2]....
        /*004c*/ 	.word	0xffffffff


	//   ....[3]....
        /*0050*/ 	.word	0xffffffff


	//   ....[4]....
        /*0054*/ 	.word	0xffffffff


	//   ....[5]....
        /*0058*/ 	.word	0xffffffff


	//   ....[6]....
        /*005c*/ 	.word	0xffffffff


	//   ....[7]....
        /*0060*/ 	.word	0xffffffff


	//   ....[8]....
        /*0064*/ 	.word	0x0500000f


	//   ....[9]....
        /*0068*/ 	.word	0x0500000f


	//   ....[10]....
        /*006c*/ 	.word	0x0500000f


	//----- nvinfo : EIATTR_COOP_GROUP_INSTR_OFFSETS
	.align		4
.L_30:
        /*0070*/ 	.byte	0x04, 0x28
        /*0072*/ 	.short	(.L_32 - .L_31)


	//   ....[0]....
.L_31:
        /*0074*/ 	.word	0x00000060


	//   ....[1]....
        /*0078*/ 	.word	0x00000070


	//   ....[2]....
        /*007c*/ 	.word	0x00000130


	//   ....[3]....
        /*0080*/ 	.word	0x00000320


	//   ....[4]....
        /*0084*/ 	.word	0x00001320


	//   ....[5]....
        /*0088*/ 	.word	0x00002050


	//   ....[6]....
        /*008c*/ 	.word	0x00003450


	//   ....[7]....
        /*0090*/ 	.word	0x00004640


	//   ....[8]....
        /*0094*/ 	.word	0x0000bcd0


	//   ....[9]....
        /*0098*/ 	.word	0x0000bd80


	//   ....[10]....
        /*009c*/ 	.word	0x0000be90


	//----- nvinfo : EIATTR_REG_RECONFIG
	.align		4
.L_32:
        /*00a0*/ 	.byte	0x01, 0x54
	.zero		2


	//----- nvinfo : EIATTR_SYSCALL_OFFSETS
	.align		4
        /*00a4*/ 	.byte	0x04, 0x46
        /*00a6*/ 	.short	(.L_34 - .L_33)


	//   ....[0]....
.L_33:
        /*00a8*/ 	.word	0x00001450


	//   ....[1]....
        /*00ac*/ 	.word	0x000015b0


	//   ....[2]....
        /*00b0*/ 	.word	0x000016a0


	//   ....[3]....
        /*00b4*/ 	.word	0x0000abf0


	//   ....[4]....
        /*00b8*/ 	.word	0x0000ad20


	//----- nvinfo : EIATTR_MBARRIER_INSTR_OFFSETS
	.align		4
.L_34:
        /*00bc*/ 	.byte	0x04, 0x39
        /*00be*/ 	.short	(.L_36 - .L_35)


	//   ....[0]....
.L_35:
        /*00c0*/ 	.word	0x00000230
        /*00c4*/ 	.word	0x000000ff
        /*00c8*/ 	.word	0x00000000
        /*00cc*/ 	.short	0x0100
        /*00ce*/ 	.byte	0x08
	.zero		1


	//   ....[1]....
        /*00d0*/ 	.word	0x00000240
        /*00d4*/ 	.word	0x000000ff
        /*00d8*/ 	.word	0x00000038
        /*00dc*/ 	.short	0x0100
        /*00de*/ 	.byte	0x08
	.zero		1


	//   ....[2]....
        /*00e0*/ 	.word	0x00000250
        /*00e4*/ 	.word	0x000000ff
        /*00e8*/ 	.word	0x00000008
        /*00ec*/ 	.short	0x0100
        /*00ee*/ 	.byte	0x08
	.zero		1


	//   ....[3]....
        /*00f0*/ 	.word	0x00000260
        /*00f4*/ 	.word	0x000000ff
        /*00f8*/ 	.word	0x00000040
        /*00fc*/ 	.short	0x0100
        /*00fe*/ 	.byte	0x08
	.zero		1


	//   ....[4]....
        /*0100*/ 	.word	0x00000270
        /*0104*/ 	.word	0x000000ff
        /*0108*/ 	.word	0x00000010
        /*010c*/ 	.short	0x0100
        /*010e*/ 	.byte	0x08
	.zero		1


	//   ....[5]....
        /*0110*/ 	.word	0x00000280
        /*0114*/ 	.word	0x000000ff
        /*0118*/ 	.word	0x00000048
        /*011c*/ 	.short	0x0100
        /*011e*/ 	.byte	0x08
	.zero		1


	//   ....[6]....
        /*0120*/ 	.word	0x00000290
        /*0124*/ 	.word	0x000000ff
        /*0128*/ 	.word	0x00000018
        /*012c*/ 	.short	0x0100
        /*012e*/ 	.byte	0x08
	.zero		1


	//   ....[7]....
        /*0130*/ 	.word	0x000002a0
        /*0134*/ 	.word	0x000000ff
        /*0138*/ 	.word	0x00000050
        /*013c*/ 	.short	0x0100
        /*013e*/ 	.byte	0x08
	.zero		1


	//   ....[8]....
        /*0140*/ 	.word	0x000002b0
        /*0144*/ 	.word	0x000000ff
        /*0148*/ 	.word	0x00000020
        /*014c*/ 	.short	0x0100
        /*014e*/ 	.byte	0x08
	.zero		1


	//   ....[9]....
        /*0150*/ 	.word	0x000002c0
        /*0154*/ 	.word	0x000000ff
        /*0158*/ 	.word	0x00000058
        /*015c*/ 	.short	0x0100
        /*015e*/ 	.byte	0x08
	.zero		1


	//   ....[10]....
        /*0160*/ 	.word	0x000002d0
        /*0164*/ 	.word	0x000000ff
        /*0168*/ 	.word	0x00000028
        /*016c*/ 	.short	0x0100
        /*016e*/ 	.byte	0x08
	.zero		1


	//   ....[11]....
        /*0170*/ 	.word	0x000002e0
        /*0174*/ 	.word	0x000000ff
        /*0178*/ 	.word	0x00000060
        /*017c*/ 	.short	0x0100
        /*017e*/ 	.byte	0x08
	.zero		1


	//   ....[12]....
        /*0180*/ 	.word	0x000002f0
        /*0184*/ 	.word	0x000000ff
        /*0188*/ 	.word	0x00000030
        /*018c*/ 	.short	0x0100
        /*018e*/ 	.byte	0x08
	.zero		1


	//   ....[13]....
        /*0190*/ 	.word	0x00000300
        /*0194*/ 	.word	0x000000ff
        /*0198*/ 	.word	0x00000068
        /*019c*/ 	.short	0x0100
        /*019e*/ 	.byte	0x08
	.zero		1


	//   ....[14]....
        /*01a0*/ 	.word	0x000005a0
        /*01a4*/ 	.word	0x000000ff
        /*01a8*/ 	.word	0x00000080
        /*01ac*/ 	.short	0x0100
        /*01ae*/ 	.byte	0x08
	.zero		1


	//   ....[15]....
        /*01b0*/ 	.word	0x00000620
        /*01b4*/ 	.word	0x000000ff
        /*01b8*/ 	.word	0x00000088
        /*01bc*/ 	.short	0x0100
        /*01be*/ 	.byte	0x08
	.zero		1


	//   ....[16]....
        /*01c0*/ 	.word	0x00001790
        /*01c4*/ 	.word	0x00000005
        /*01c8*/ 	.word	0x00000000
        /*01cc*/ 	.short	0x010a
        /*01ce*/ 	.byte	0x3f
	.zero		1


	//   ....[17]....
        /*01d0*/ 	.word	0x000017d0
        /*01d4*/ 	.word	0x00000005
        /*01d8*/ 	.word	0x00000000
        /*01dc*/ 	.short	0x010a
        /*01de*/ 	.byte	0x3f
	.zero		1


	//   ....[18]....
        /*01e0*/ 	.word	0x000018f0
        /*01e4*/ 	.word	0x0000000c
        /*01e8*/ 	.word	0x00000000
        /*01ec*/ 	.short	0x010a
        /*01ee*/ 	.byte	0x3f
	.zero		1


	//   ....[19]....
        /*01f0*/ 	.word	0x00002c80
        /*01f4*/ 	.word	0x00000009
        /*01f8*/ 	.word	0x00000000
        /*01fc*/ 	.short	0x010a
        /*01fe*/ 	.byte	0x3f
	.zero		1


	//   ....[20]....
        /*0200*/ 	.word	0x00003810
        /*0204*/ 	.word	0x00000017
        /*0208*/ 	.word	0x00000000
        /*020c*/ 	.short	0x010a
        /*020e*/ 	.byte	0x3f
	.zero		1


	//   ....[21]....
        /*0210*/ 	.word	0x00003d00
        /*0214*/ 	.word	0x00000007
        /*0218*/ 	.word	0x00000000
        /*021c*/ 	.short	0x0101
        /*021e*/ 	.byte	0x3f
	.zero		1


	//   ....[22]....
        /*0220*/ 	.word	0x00003fe0
        /*0224*/ 	.word	0x00000017
        /*0228*/ 	.word	0x00000000
        /*022c*/ 	.short	0x010a
        /*022e*/ 	.byte	0x3f
	.zero		1


	//   ....[23]....
        /*0230*/ 	.word	0x00005010
        /*0234*/ 	.word	0x00000008
        /*0238*/ 	.word	0x00000000
        /*023c*/ 	.short	0x0101
        /*023e*/ 	.byte	0x3f
	.zero		1


	//   ....[24]....
        /*0240*/ 	.word	0x000053b0
        /*0244*/ 	.word	0x00000003
        /*0248*/ 	.word	0x00000000
        /*024c*/ 	.short	0x0101
        /*024e*/ 	.byte	0x3f
	.zero		1


	//   ....[25]....
        /*0250*/ 	.word	0x0000adf0
        /*0254*/ 	.word	0x00000008
        /*0258*/ 	.word	0x00000038
        /*025c*/ 	.short	0x010a
        /*025e*/ 	.byte	0x3f
	.zero		1


	//   ....[26]....
        /*0260*/ 	.word	0x0000b1d0
        /*0264*/ 	.word	0x00000006
        /*0268*/ 	.word	0x00000088
        /*026c*/ 	.short	0x0101
        /*026e*/ 	.byte	0x3f
	.zero		1


	//   ....[27]....
        /*0270*/ 	.word	0x0000b8d0
        /*0274*/ 	.word	0x00000005
        /*0278*/ 	.word	0x00000000
        /*027c*/ 	.short	0x010a
        /*027e*/ 	.byte	0x3f
	.zero		1


	//   ....[28]....
        /*0280*/ 	.word	0x0000b950
        /*0284*/ 	.word	0x00000007
        /*0288*/ 	.word	0x00000000
        /*028c*/ 	.short	0x010a
        /*028e*/ 	.byte	0x3f
	.zero		1


	//   ....[29]....
        /*0290*/ 	.word	0x0000b9e0
        /*0294*/ 	.word	0x00000006
        /*0298*/ 	.word	0x00000000
        /*029c*/ 	.short	0x010a
        /*029e*/ 	.byte	0x3f
	.zero		1


	//   ....[30]....
        /*02a0*/ 	.word	0x0000ba70
        /*02a4*/ 	.word	0x00000009
        /*02a8*/ 	.word	0x00000000
        /*02ac*/ 	.short	0x010a
        /*02ae*/ 	.byte	0x3f
	.zero		1


	//   ....[31]....
        /*02b0*/ 	.word	0x0000bb00
        /*02b4*/ 	.word	0x00000008
        /*02b8*/ 	.word	0x00000000
        /*02bc*/ 	.short	0x010a
        /*02be*/ 	.byte	0x3f
	.zero		1


	//   ....[32]....
        /*02c0*/ 	.word	0x0000bb90
        /*02c4*/ 	.word	0x0000000b
        /*02c8*/ 	.word	0x00000000
        /*02cc*/ 	.short	0x010a
        /*02ce*/ 	.byte	0x3f
	.zero		1


	//   ....[33]....
        /*02d0*/ 	.word	0x0000bc20
        /*02d4*/ 	.word	0x00000003
        /*02d8*/ 	.word	0x00000000
        /*02dc*/ 	.short	0x010a
        /*02de*/ 	.byte	0x3f
	.zero		1


	//   ....[34]....
        /*02e0*/ 	.word	0x0000bd00
        /*02e4*/ 	.word	0x00000005
        /*02e8*/ 	.word	0x00000000
        /*02ec*/ 	.short	0x010a
        /*02ee*/ 	.byte	0x3f
	.zero		1


	//   ....[35]....
        /*02f0*/ 	.word	0x0000bdc0
        /*02f4*/ 	.word	0x00000009
        /*02f8*/ 	.word	0x00000000
        /*02fc*/ 	.short	0x010a
        /*02fe*/ 	.byte	0x3f
	.zero		1


	//   ....[36]....
        /*0300*/ 	.word	0x0000be10
        /*0304*/ 	.word	0x00000017
        /*0308*/ 	.word	0x00000000
        /*030c*/ 	.short	0x010a
        /*030e*/ 	.byte	0x3f
	.zero		1


	//   ....[37]....
        /*0310*/ 	.word	0x0000bf50
        /*0314*/ 	.word	0x00000008
        /*0318*/ 	.word	0x00000038
        /*031c*/ 	.short	0x010a
        /*031e*/ 	.byte	0x3f
	.zero		1


	//   ....[38]....
        /*0320*/ 	.word	0x0000c020
        /*0324*/ 	.word	0x00000005
        /*0328*/ 	.word	0x00000000
        /*032c*/ 	.short	0x010a
        /*032e*/ 	.byte	0x3f
	.zero		1


	//   ....[39]....
        /*0330*/ 	.word	0x0000c070
        /*0334*/ 	.word	0x00000007
        /*0338*/ 	.word	0x00000000
        /*033c*/ 	.short	0x010a
        /*033e*/ 	.byte	0x3f
	.zero		1


	//   ....[40]....
        /*0340*/ 	.word	0x0000c0c0
        /*0344*/ 	.word	0x00000006
        /*0348*/ 	.word	0x00000000
        /*034c*/ 	.short	0x010a
        /*034e*/ 	.byte	0x3f
	.zero		1


	//   ....[41]....
        /*0350*/ 	.word	0x0000c110
        /*0354*/ 	.word	0x00000009
        /*0358*/ 	.word	0x00000000
        /*035c*/ 	.short	0x010a
        /*035e*/ 	.byte	0x3f
	.zero		1


	//   ....[42]....
        /*0360*/ 	.word	0x0000c160
        /*0364*/ 	.word	0x00000008
        /*0368*/ 	.word	0x00000000
        /*036c*/ 	.short	0x010a
        /*036e*/ 	.byte	0x3f
	.zero		1


	//   ....[43]....
        /*0370*/ 	.word	0x0000c1b0
        /*0374*/ 	.word	0x0000000b
        /*0378*/ 	.word	0x00000000
        /*037c*/ 	.short	0x010a
        /*037e*/ 	.byte	0x3f
	.zero		1


	//----- nvinfo : EIATTR_NUM_MBARRIERS
	.align		4
.L_36:
        /*0380*/ 	.byte	0x03, 0x38
        /*0382*/ 	.short	0x0010


	//----- nvinfo : EIATTR_EXIT_INSTR_OFFSETS
	.align		4
        /*0384*/ 	.byte	0x04, 0x1c
        /*0386*/ 	.short	(.L_38 - .L_37)


	//   ....[0]....
.L_37:
        /*0388*/ 	.word	0x000006c0


	//   ....[1]....
        /*038c*/ 	.word	0x00000f80


	//   ....[2]....
        /*0390*/ 	.word	0x0000a250


	//   ....[3]....
        /*0394*/ 	.word	0x0000a870


	//   ....[4]....
        /*0398*/ 	.word	0x0000bc70


	//----- nvinfo : EIATTR_MAX_THREADS
	.align		4
.L_38:
        /*039c*/ 	.byte	0x04, 0x05
        /*039e*/ 	.short	(.L_40 - .L_39)
.L_39:
        /*03a0*/ 	.word	0x00000180
        /*03a4*/ 	.word	0x00000001
        /*03a8*/ 	.word	0x00000001


	//----- nvinfo : EIATTR_CRS_STACK_SIZE
	.align		4
.L_40:
        /*03ac*/ 	.byte	0x04, 0x1e
        /*03ae*/ 	.short	(.L_42 - .L_41)
.L_41:
        /*03b0*/ 	.word	0x00000000


	//----- nvinfo : EIATTR_CBANK_PARAM_SIZE
	.align		4
.L_42:
        /*03b4*/ 	.byte	0x03, 0x19
        /*03b6*/ 	.short	0x0470


	//----- nvinfo : EIATTR_PARAM_CBANK
	.align		4
        /*03b8*/ 	.byte	0x04, 0x0a
        /*03ba*/ 	.short	(.L_44 - .L_43)
	.align		4
.L_43:
        /*03bc*/ 	.word	index@(.nv.constant0._ZN7cutlass13device_kernelINS_4gemm6kernel13GemmUniversalIN4cute5tupleIJiiiiEEENS1_10collective13CollectiveMmaINS1_39MainloopSm90TmaGmmaRmemAWarpSpecializedILi7ENS5_IJNS4_1CILi1EEESB_SB_EEENS1_35KernelTmaWarpSpecializedCooperativeEEENS5_IJNSA_ILi128EEESF_SF_EEENS_12float_e4m3_tENS5_IJSB_llEEESH_SI_NS4_8TiledMMAINS4_8MMA_AtomIJNS4_4SM904GMMA31MMA_64x128x32_F32E4M3E4M3_RS_TNILNSM_7ScaleInE1ELSO_1EEEEEENS4_6LayoutINS5_IJNSA_ILi2EEESB_SB_EEENS5_IJSB_NSA_ILi0EEESU_EEEEENS5_IJNS4_10UnderscoreESX_SX_EEEEENS4_13SM90_TMA_LOADENS4_14ComposedLayoutINS4_7SwizzleILi3ELi4ELi3EEENS4_18smem_ptr_flag_bitsILi8EEENSR_INS5_IJSF_NSA_ILi8EEEEEENS5_IJSB_SF_EEEEEEENS4_9Copy_AtomIJNS4_39AutoVectorizingCopyWithAssumedAlignmentILi128EEESH_EEENS4_8identityES10_S1A_vS1F_EENS_8epilogue10collective6detail29Sm90TmaWarpSpecializedAdapterINS1I_15DefaultEpilogueISH_NS5_IJlSB_lEEES1M_NS1H_6thread17LinearCombinationISH_Li1EffLNS1N_9ScaleType4KindE0ELNS_15FloatRoundStyleE2ESH_EENS1_15EpilogueDefaultEEEEEvvEEEEvNT_6ParamsE)
        /*03c0*/ 	.short	0x0210
        /*03c2*/ 	.short	0x0470


	//----- nvinfo : EIATTR_SW_WAR
	.align		4
.L_44:
        /*03c4*/ 	.byte	0x04, 0x36
        /*03c6*/ 	.short	(.L_46 - .L_45)
.L_45:
        /*03c8*/ 	.word	0x00000008
.L_46:


//--------------------- .nv.callgraph             --------------------------
	.section	.nv.callgraph,"",@"SHT_CUDA_CALLGRAPH"
	.align	4
	.sectionentsize	8
	.align		4
        /*0000*/ 	.word	0x00000000
	.align		4
        /*0004*/ 	.word	0xffffffff
	.align		4
        /*0008*/ 	.word	index@(_ZN7cutlass13device_kernelINS_4gemm6kernel13GemmUniversalIN4cute5tupleIJiiiiEEENS1_10collective13CollectiveMmaINS1_39MainloopSm90TmaGmmaRmemAWarpSpecializedILi7ENS5_IJNS4_1CILi1EEESB_SB_EEENS1_35KernelTmaWarpSpecializedCooperativeEEENS5_IJNSA_ILi128EEESF_SF_EEENS_12float_e4m3_tENS5_IJSB_llEEESH_SI_NS4_8TiledMMAINS4_8MMA_AtomIJNS4_4SM904GMMA31MMA_64x128x32_F32E4M3E4M3_RS_TNILNSM_7ScaleInE1ELSO_1EEEEEENS4_6LayoutINS5_IJNSA_ILi2EEESB_SB_EEENS5_IJSB_NSA_ILi0EEESU_EEEEENS5_IJNS4_10UnderscoreESX_SX_EEEEENS4_13SM90_TMA_LOADENS4_14ComposedLayoutINS4_7SwizzleILi3ELi4ELi3EEENS4_18smem_ptr_flag_bitsILi8EEENSR_INS5_IJSF_NSA_ILi8EEEEEENS5_IJSB_SF_EEEEEEENS4_9Copy_AtomIJNS4_39AutoVectorizingCopyWithAssumedAlignmentILi128EEESH_EEENS4_8identityES10_S1A_vS1F_EENS_8epilogue10collective6detail29Sm90TmaWarpSpecializedAdapterINS1I_15DefaultEpilogueISH_NS5_IJlSB_lEEES1M_NS1H_6thread17LinearCombinationISH_Li1EffLNS1N_9ScaleType4KindE0ELNS_15FloatRoundStyleE2ESH_EENS1_15EpilogueDefaultEEEEEvvEEEEvNT_6ParamsE)
	.align		4
        /*000c*/ 	.word	index@(__assertfail)
	.align		4
        /*0010*/ 	.word	0x00000000
	.align		4
        /*0014*/ 	.word	0xfffffffe
	.align		4
        /*0018*/ 	.word	0x00000000
	.align		4
        /*001c*/ 	.word	0xfffffffd
	.align		4
        /*0020*/ 	.word	0x00000000
	.align		4
        /*0024*/ 	.word	0xfffffffc


//--------------------- .nv.constant4             --------------------------
	.section	.nv.constant4,"a",@progbits
	.align	8
	.align		8
.nv.constant4:
        /*0000*/ 	.dword	__assertfail
	.align		8
        /*0008*/ 	.dword	__unnamed_1
	.align		8
        /*0010*/ 	.dword	__unnamed_2
	.align		8
        /*0018*/ 	.dword	_ZN40_INTERNAL_24fc94a2_4_k_cu_fe51ebc3_253824cuda3std3__45__cpo5beginE
	.align		8
        /*0020*/ 	.dword	_ZN40_INTERNAL_24fc94a2_4_k_cu_fe51ebc3_253824cuda3std3__45__cpo3endE
	.align		8
        /*0028*/ 	.dword	_ZN40_INTERNAL_24fc94a2_4_k_cu_fe51ebc3_253824cuda3std3__45__cpo6cbeginE
	.align		8
        /*0030*/ 	.dword	_ZN40_INTERNAL_24fc94a2_4_k_cu_fe51ebc3_253824cuda3std3__45__cpo4cendE
	.align		8
        /*0038*/ 	.dword	_ZN40_INTERNAL_24fc94a2_4_k_cu_fe51ebc3_253824cuda3std3__442_GLOBAL__N__24fc94a2_4_k_cu_fe51ebc3_253826ignoreE
	.align		8
        /*0040*/ 	.dword	_ZN40_INTERNAL_24fc94a2_4_k_cu_fe51ebc3_253824cuda3std3__419piecewise_constructE
	.align		8
        /*0048*/ 	.dword	_ZN40_INTERNAL_24fc94a2_4_k_cu_fe51ebc3_253824cuda3std3__48in_placeE
	.align		8
        /*0050*/ 	.dword	_ZN40_INTERNAL_24fc94a2_4_k_cu_fe51ebc3_253824cuda3std6ranges3__45__cpo4swapE
	.align		8
        /*0058*/ 	.dword	_ZN40_INTERNAL_24fc94a2_4_k_cu_fe51ebc3_253824cuda3std6ranges3__45__cpo9iter_moveE
	.align		8
        /*0060*/ 	.dword	_ZN40_INTERNAL_24fc94a2_4_k_cu_fe51ebc3_253824cute7productE
	.align		8
        /*0068*/ 	.dword	_ZN40_INTERNAL_24fc94a2_4_k_cu_fe51ebc3_253824cute1_E
	.align		8
        /*0070*/ 	.dword	$str$24
	.align		8
        /*0078*/ 	.dword	$str$25


//--------------------- .text._ZN7cutlass13device_kernelINS_4gemm6kernel13GemmUniversalIN4cute5tupleIJiiiiEEENS1_10collective13CollectiveMmaINS1_39MainloopSm90TmaGmmaRmemAWarpSpecializedILi7ENS5_IJNS4_1CILi1EEESB_SB_EEENS1_35KernelTmaWarpSpecializedCooperativeEEENS5_IJNSA_ILi128EEESF_SF_EEENS_12float_e4m3_tENS5_IJSB_llEEESH_SI_NS4_8TiledMMAINS4_8MMA_AtomIJNS4_4SM904GMMA31MMA_64x128x32_F32E4M3E4M3_RS_TNILNSM_7ScaleInE1ELSO_1EEEEEENS4_6LayoutINS5_IJNSA_ILi2EEESB_SB_EEENS5_IJSB_NSA_ILi0EEESU_EEEEENS5_IJNS4_10UnderscoreESX_SX_EEEEENS4_13SM90_TMA_LOADENS4_14ComposedLayoutINS4_7SwizzleILi3ELi4ELi3EEENS4_18smem_ptr_flag_bitsILi8EEENSR_INS5_IJSF_NSA_ILi8EEEEEENS5_IJSB_SF_EEEEEEENS4_9Copy_AtomIJNS4_39AutoVectorizingCopyWithAssumedAlignmentILi128EEESH_EEENS4_8identityES10_S1A_vS1F_EENS_8epilogue10collective6detail29Sm90TmaWarpSpecializedAdapterINS1I_15DefaultEpilogueISH_NS5_IJlSB_lEEES1M_NS1H_6thread17LinearCombinationISH_Li1EffLNS1N_9ScaleType4KindE0ELNS_15FloatRoundStyleE2ESH_EENS1_15EpilogueDefaultEEEEEvvEEEEvNT_6ParamsE --------------------------
	.section	.text._ZN7cutlass13device_kernelINS_4gemm6kernel13GemmUniversalIN4cute5tupleIJiiiiEEENS1_10collective13CollectiveMmaINS1_39MainloopSm90TmaGmmaRmemAWarpSpecializedILi7ENS5_IJNS4_1CILi1EEESB_SB_EEENS1_35KernelTmaWarpSpecializedCooperativeEEENS5_IJNSA_ILi128EEESF_SF_EEENS_12float_e4m3_tENS5_IJSB_llEEESH_SI_NS4_8TiledMMAINS4_8MMA_AtomIJNS4_4SM904GMMA31MMA_64x128x32_F32E4M3E4M3_RS_TNILNSM_7ScaleInE1ELSO_1EEEEEENS4_6LayoutINS5_IJNSA_ILi2EEESB_SB_EEENS5_IJSB_NSA_ILi0EEESU_EEEEENS5_IJNS4_10UnderscoreESX_SX_EEEEENS4_13SM90_TMA_LOADENS4_14ComposedLayoutINS4_7SwizzleILi3ELi4ELi3EEENS4_18smem_ptr_flag_bitsILi8EEENSR_INS5_IJSF_NSA_ILi8EEEEEENS5_IJSB_SF_EEEEEEENS4_9Copy_AtomIJNS4_39AutoVectorizingCopyWithAssumedAlignmentILi128EEESH_EEENS4_8identityES10_S1A_vS1F_EENS_8epilogue10collective6detail29Sm90TmaWarpSpecializedAdapterINS1I_15DefaultEpilogueISH_NS5_IJlSB_lEEES1M_NS1H_6thread17LinearCombinationISH_Li1EffLNS1N_9ScaleType4KindE0ELNS_15FloatRoundStyleE2ESH_EENS1_15EpilogueDefaultEEEEEvvEEEEvNT_6ParamsE,"ax",@progbits
	.align	128
.text._ZN7cutlass13device_kernelINS_4gemm6kernel13GemmUniversalIN4cute5tupleIJiiiiEEENS1_10collective13CollectiveMmaINS1_39MainloopSm90TmaGmmaRmemAWarpSpecializedILi7ENS5_IJNS4_1CILi1EEESB_SB_EEENS1_35KernelTmaWarpSpecializedCooperativeEEENS5_IJNSA_ILi128EEESF_SF_EEENS_12float_e4m3_tENS5_IJSB_llEEESH_SI_NS4_8TiledMMAINS4_8MMA_AtomIJNS4_4SM904GMMA31MMA_64x128x32_F32E4M3E4M3_RS_TNILNSM_7ScaleInE1ELSO_1EEEEEENS4_6LayoutINS5_IJNSA_ILi2EEESB_SB_EEENS5_IJSB_NSA_ILi0EEESU_EEEEENS5_IJNS4_10UnderscoreESX_SX_EEEEENS4_13SM90_TMA_LOADENS4_14ComposedLayoutINS4_7SwizzleILi3ELi4ELi3EEENS4_18smem_ptr_flag_bitsILi8EEENSR_INS5_IJSF_NSA_ILi8EEEEEENS5_IJSB_SF_EEEEEEENS4_9Copy_AtomIJNS4_39AutoVectorizingCopyWithAssumedAlignmentILi128EEESH_EEENS4_8identityES10_S1A_vS1F_EENS_8epilogue10collective6detail29Sm90TmaWarpSpecializedAdapterINS1I_15DefaultEpilogueISH_NS5_IJlSB_lEEES1M_NS1H_6thread17LinearCombinationISH_Li1EffLNS1N_9ScaleType4KindE0ELNS_15FloatRoundStyleE2ESH_EENS1_15EpilogueDefaultEEEEEvvEEEEvNT_6ParamsE:
        .type           _ZN7cutlass13device_kernelINS_4gemm6kernel13GemmUniversalIN4cute5tupleIJiiiiEEENS1_10collective13CollectiveMmaINS1_39MainloopSm90TmaGmmaRmemAWarpSpecializedILi7ENS5_IJNS4_1CILi1EEESB_SB_EEENS1_35KernelTmaWarpSpecializedCooperativeEEENS5_IJNSA_ILi128EEESF_SF_EEENS_12float_e4m3_tENS5_IJSB_llEEESH_SI_NS4_8TiledMMAINS4_8MMA_AtomIJNS4_4SM904GMMA31MMA_64x128x32_F32E4M3E4M3_RS_TNILNSM_7ScaleInE1ELSO_1EEEEEENS4_6LayoutINS5_IJNSA_ILi2EEESB_SB_EEENS5_IJSB_NSA_ILi0EEESU_EEEEENS5_IJNS4_10UnderscoreESX_SX_EEEEENS4_13SM90_TMA_LOADENS4_14ComposedLayoutINS4_7SwizzleILi3ELi4ELi3EEENS4_18smem_ptr_flag_bitsILi8EEENSR_INS5_IJSF_NSA_ILi8EEEEEENS5_IJSB_SF_EEEEEEENS4_9Copy_AtomIJNS4_39AutoVectorizingCopyWithAssumedAlignmentILi128EEESH_EEENS4_8identityES10_S1A_vS1F_EENS_8epilogue10collective6detail29Sm90TmaWarpSpecializedAdapterINS1I_15DefaultEpilogueISH_NS5_IJlSB_lEEES1M_NS1H_6thread17LinearCombinationISH_Li1EffLNS1N_9ScaleType4KindE0ELNS_15FloatRoundStyleE2ESH_EENS1_15EpilogueDefaultEEEEEvvEEEEvNT_6ParamsE,@function
        .size           _ZN7cutlass13device_kernelINS_4gemm6kernel13GemmUniversalIN4cute5tupleIJiiiiEEENS1_10collective13CollectiveMmaINS1_39MainloopSm90TmaGmmaRmemAWarpSpecializedILi7ENS5_IJNS4_1CILi1EEESB_SB_EEENS1_35KernelTmaWarpSpecializedCooperativeEEENS5_IJNSA_ILi128EEESF_SF_EEENS_12float_e4m3_tENS5_IJSB_llEEESH_SI_NS4_8TiledMMAINS4_8MMA_AtomIJNS4_4SM904GMMA31MMA_64x128x32_F32E4M3E4M3_RS_TNILNSM_7ScaleInE1ELSO_1EEEEEENS4_6LayoutINS5_IJNSA_ILi2EEESB_SB_EEENS5_IJSB_NSA_ILi0EEESU_EEEEENS5_IJNS4_10UnderscoreESX_SX_EEEEENS4_13SM90_TMA_LOADENS4_14ComposedLayoutINS4_7SwizzleILi3ELi4ELi3EEENS4_18smem_ptr_flag_bitsILi8EEENSR_INS5_IJSF_NSA_ILi8EEEEEENS5_IJSB_SF_EEEEEEENS4_9Copy_AtomIJNS4_39AutoVectorizingCopyWithAssumedAlignmentILi128EEESH_EEENS4_8identityES10_S1A_vS1F_EENS_8epilogue10collective6detail29Sm90TmaWarpSpecializedAdapterINS1I_15DefaultEpilogueISH_NS5_IJlSB_lEEES1M_NS1H_6thread17LinearCombinationISH_Li1EffLNS1N_9ScaleType4KindE0ELNS_15FloatRoundStyleE2ESH_EENS1_15EpilogueDefaultEEEEEvvEEEEvNT_6ParamsE,(.L_x_231 - _ZN7cutlass13device_kernelINS_4gemm6kernel13GemmUniversalIN4cute5tupleIJiiiiEEENS1_10collective13CollectiveMmaINS1_39MainloopSm90TmaGmmaRmemAWarpSpecializedILi7ENS5_IJNS4_1CILi1EEESB_SB_EEENS1_35KernelTmaWarpSpecializedCooperativeEEENS5_IJNSA_ILi128EEESF_SF_EEENS_12float_e4m3_tENS5_IJSB_llEEESH_SI_NS4_8TiledMMAINS4_8MMA_AtomIJNS4_4SM904GMMA31MMA_64x128x32_F32E4M3E4M3_RS_TNILNSM_7ScaleInE1ELSO_1EEEEEENS4_6LayoutINS5_IJNSA_ILi2EEESB_SB_EEENS5_IJSB_NSA_ILi0EEESU_EEEEENS5_IJNS4_10UnderscoreESX_SX_EEEEENS4_13SM90_TMA_LOADENS4_14ComposedLayoutINS4_7SwizzleILi3ELi4ELi3EEENS4_18smem_ptr_flag_bitsILi8EEENSR_INS5_IJSF_NSA_ILi8EEEEEENS5_IJSB_SF_EEEEEEENS4_9Copy_AtomIJNS4_39AutoVectorizingCopyWithAssumedAlignmentILi128EEESH_EEENS4_8identityES10_S1A_vS1F_EENS_8epilogue10collective6detail29Sm90TmaWarpSpecializedAdapterINS1I_15DefaultEpilogueISH_NS5_IJlSB_lEEES1M_NS1H_6thread17LinearCombinationISH_Li1EffLNS1N_9ScaleType4KindE0ELNS_15FloatRoundStyleE2ESH_EENS1_15EpilogueDefaultEEEEEvvEEEEvNT_6ParamsE)
        .other          _ZN7cutlass13device_kernelINS_4gemm6kernel13GemmUniversalIN4cute5tupleIJiiiiEEENS1_10collective13CollectiveMmaINS1_39MainloopSm90TmaGmmaRmemAWarpSpecializedILi7ENS5_IJNS4_1CILi1EEESB_SB_EEENS1_35KernelTmaWarpSpecializedCooperativeEEENS5_IJNSA_ILi128EEESF_SF_EEENS_12float_e4m3_tENS5_IJSB_llEEESH_SI_NS4_8TiledMMAINS4_8MMA_AtomIJNS4_4SM904GMMA31MMA_64x128x32_F32E4M3E4M3_RS_TNILNSM_7ScaleInE1ELSO_1EEEEEENS4_6LayoutINS5_IJNSA_ILi2EEESB_SB_EEENS5_IJSB_NSA_ILi0EEESU_EEEEENS5_IJNS4_10UnderscoreESX_SX_EEEEENS4_13SM90_TMA_LOADENS4_14ComposedLayoutINS4_7SwizzleILi3ELi4ELi3EEENS4_18smem_ptr_flag_bitsILi8EEENSR_INS5_IJSF_NSA_ILi8EEEEEENS5_IJSB_SF_EEEEEEENS4_9Copy_AtomIJNS4_39AutoVectorizingCopyWithAssumedAlignmentILi128EEESH_EEENS4_8identityES10_S1A_vS1F_EENS_8epilogue10collective6detail29Sm90TmaWarpSpecializedAdapterINS1I_15DefaultEpilogueISH_NS5_IJlSB_lEEES1M_NS1H_6thread17LinearCombinationISH_Li1EffLNS1N_9ScaleType4KindE0ELNS_15FloatRoundStyleE2ESH_EENS1_15EpilogueDefaultEEEEEvvEEEEvNT_6ParamsE,@"STO_CUDA_ENTRY STV_DEFAULT"
_ZN7cutlass13device_kernelINS_4gemm6kernel13GemmUniversalIN4cute5tupleIJiiiiEEENS1_10collective13CollectiveMmaINS1_39MainloopSm90TmaGmmaRmemAWarpSpecializedILi7ENS5_IJNS4_1CILi1EEESB_SB_EEENS1_35KernelTmaWarpSpecializedCooperativeEEENS5_IJNSA_ILi128EEESF_SF_EEENS_12float_e4m3_tENS5_IJSB_llEEESH_SI_NS4_8TiledMMAINS4_8MMA_AtomIJNS4_4SM904GMMA31MMA_64x128x32_F32E4M3E4M3_RS_TNILNSM_7ScaleInE1ELSO_1EEEEEENS4_6LayoutINS5_IJNSA_ILi2EEESB_SB_EEENS5_IJSB_NSA_ILi0EEESU_EEEEENS5_IJNS4_10UnderscoreESX_SX_EEEEENS4_13SM90_TMA_LOADENS4_14ComposedLayoutINS4_7SwizzleILi3ELi4ELi3EEENS4_18smem_ptr_flag_bitsILi8EEENSR_INS5_IJSF_NSA_ILi8EEEEEENS5_IJSB_SF_EEEEEEENS4_9Copy_AtomIJNS4_39AutoVectorizingCopyWithAssumedAlignmentILi128EEESH_EEENS4_8identityES10_S1A_vS1F_EENS_8epilogue10collective6detail29Sm90TmaWarpSpecializedAdapterINS1I_15DefaultEpilogueISH_NS5_IJlSB_lEEES1M_NS1H_6thread17LinearCombinationISH_Li1EffLNS1N_9ScaleType4KindE0ELNS_15FloatRoundStyleE2ESH_EENS1_15EpilogueDefaultEEEEEvvEEEEvNT_6ParamsE:
[----:B------:R-:W0:Y:S01]  /*0000*/  LDC R1, c[0x0][0x28] ;  /* 0x00000a00ff017b82 */ /* 0x000e220000000800 */
[----:B------:R-:W1:Y:S01]  /*0010*/  S2R R0, SR_TID.X ;  /* 0x0000000000007919 */ /* 0x000e620000002100 */
[----:B------:R-:W-:Y:S01]  /*0020*/  ELECT P0, URZ, PT ;  /* 0x00000000003f782f */ /* 0x000fe20003800000 */
[----:B------:R-:W-:Y:S01]  /*0030*/  BSSY B0, `(.L_x_0) ;  /* 0x000000f000007945 */ /* 0x000fe20003800000 */
[--C-:B-1----:R-:W-:Y:S02]  /*0040*/  SHF.R.U32.HI R3, RZ, 0x5, R0.reuse ;  /* 0x00000005ff037819 */ /* 0x102fe40000011600 */
[----:B------:R-:W-:-:S03]  /*0050*/  SHF.R.U32.HI R7, RZ, 0x7, R0 ;  /* 0x00000007ff077819 */ /* 0x000fc60000011600 */
[----:B------:R-:W1:Y:S04]  /*0060*/  SHFL.IDX PT, R5, R3, RZ, 0x1f ;  /* 0x00001fff03057589 */ /* 0x000e6800000e0000 */
[----:B------:R2:W3:Y:S01]  /*0070*/  SHFL.IDX PT, R11, R7, RZ, 0x1f ;  /* 0x00001fff070b7589 */ /* 0x0004e200000e0000 */
[----:B-1----:R-:W-:-:S13]  /*0080*/  ISETP.NE.OR P0, PT, R5, RZ, !P0 ;  /* 0x000000ff0500720c */ /* 0x002fda0004705670 */
[----:B0-23--:R-:W-:Y:S05]  /*0090*/  @P0 BRA `(.L_x_1) ;  /* 0x0000000000200947 */ /* 0x00dfea0003800000 */
[----:B------:R-:W-:Y:S02]  /*00a0*/  ULDC.64 UR4, c[0x0][0x198] ;  /* 0x0000660000047ab9 */ /* 0x000fe40000000a00 */
[----:B------:R-:W-:Y:S02]  /*00b0*/  UIADD3 UR6, UP0, UR4, 0xf0, URZ ;  /* 0x000000f004067890 */ /* 0x000fe4000ff1e03f */
[----:B------:R-:W-:Y:S02]  /*00c0*/  UIADD3 UR4, UP1, UR4, 0x1f0, URZ ;  /* 0x000001f004047890 */ /* 0x000fe4000ff3e03f */
[----:B------:R-:W-:Y:S02]  /*00d0*/  UIADD3.X UR7, URZ, UR5, URZ, UP0, !UPT ;  /* 0x000000053f077290 */ /* 0x000fe400087fe43f */
[----:B------:R-:W-:-:S07]  /*00e0*/  UIADD3.X UR5, URZ, UR5, URZ, UP1, !UPT ;  /* 0x000000053f057290 */ /* 0x000fce0008ffe43f */
[----:B------:R0:W-:Y:S02]  /*00f0*/  UTMACCTL.PF [UR6] ;  /* 0x00000000060079b9 */ /* 0x0001e40008040000 */
[----:B------:R0:W-:Y:S02]  /*0100*/  UTMACCTL.PF [UR4] ;  /* 0x00000000040079b9 */ /* 0x0001e40008040000 */
[----:B0-----:R-:W-:Y:S01]  /*0110*/  NOP ;  /* 0x0000000000007918 */ /* 0x001fe20000000000 */
.L_x_1:
[----:B------:R-:W-:Y:S05]  /*0120*/  BSYNC B0 ;  /* 0x0000000000007941 */ /* 0x000fea0003800000 */
.L_x_0:
[----:B------:R-:W0:Y:S02]  /*0130*/  SHFL.IDX PT, R2, R3, RZ, 0x1f ;  /* 0x00001fff03027589 */ /* 0x000e2400000e0000 */
[----:B0-----:R-:W-:-:S13]  /*0140*/  ISETP.NE.AND P0, PT, R2, RZ, PT ;  /* 0x000000ff0200720c */ /* 0x001fda0003f05270 */
[----:B------:R-:W-:Y:S05]  /*0150*/  @P0 BRA `(.L_x_2) ;  /* 0x0000000000700947 */ /* 0x000fea0003800000 */
[----:B------:R-:W0:Y:S01]  /*0160*/  S2UR UR8, SR_CgaCtaId ;  /* 0x00000000000879c3 */ /* 0x000e220000008800 */
[----:B------:R-:W-:Y:S01]  /*0170*/  UMOV UR4, 0x400 ;  /* 0x0000040000047882 */ /* 0x000fe20000000000 */
[----:B------:R-:W-:Y:S01]  /*0180*/  UMOV UR5, 0x1 ;  /* 0x0000000100057882 */ /* 0x000fe20000000000 */
[----:B------:R-:W-:Y:S01]  /*0190*/  UMOV UR6, 0x100 ;  /* 0x0000010000067882 */ /* 0x000fe20000000000 */
[----:B------:R-:W-:Y:S01]  /*01a0*/  ELECT P0, URZ, PT ;  /* 0x00000000003f782f */ /* 0x000fe20003800000 */
[----:B------:R-:W-:-:S04]  /*01b0*/  UIADD3 UR6, -UR6, 0x100000, URZ ;  /* 0x0010000006067890 */ /* 0x000fc8000fffe13f */
[----:B------:R-:W-:Y:S02]  /*01c0*/  USHF.L.U32 UR7, UR6, 0xb, URZ ;  /* 0x0000000b06077899 */ /* 0x000fe4000800063f */
[----:B------:R-:W-:Y:S02]  /*01d0*/  USHF.L.U32 UR6, UR6, 0x1, URZ ;  /* 0x0000000106067899 */ /* 0x000fe4000800063f */
[----:B0-----:R-:W-:Y:S02]  /*01e0*/  ULEA UR8, UR8, UR4, 0x18 ;  /* 0x0000000408087291 */ /* 0x001fe4000f8ec03f */
[----:B------:R-:W-:-:S04]  /*01f0*/  UIADD3 UR4, -UR5, 0x100000, URZ ;  /* 0x0010000005047890 */ /* 0x000fc8000fffe13f */
[----:B------:R-:W-:Y:S02]  /*0200*/  USHF.L.U32 UR5, UR4, 0xb, URZ ;  /* 0x0000000b04057899 */ /* 0x000fe4000800063f */
[----:B------:R-:W-:Y:S01]  /*0210*/  USHF.L.U32 UR4, UR4, 0x1, URZ ;  /* 0x0000000104047899 */ /* 0x000fe2000800063f */
[----:B------:R-:W0:Y:S11]  /*0220*/  FENCE.VIEW.ASYNC.S ;  /* 0x00000000000073c6 */ /* 0x000e360000000000 */
[----:B0-----:R0:W1:Y:S01]  /*0230*/  SYNCS.EXCH.64 URZ, [UR8], UR4 ;  /* 0x00000004083f75b2 */ /* 0x0010620008000100 */
[----:B------:R0:W2:Y:S01]  /*0240*/  SYNCS.EXCH.64 URZ, [UR8+0x38], UR6 ;  /* 0x00003806083f75b2 */ /* 0x0000a20008000100 */
[----:B------:R0:W3:Y:S01]  /*0250*/  SYNCS.EXCH.64 URZ, [UR8+0x8], UR4 ;  /* 0x00000804083f75b2 */ /* 0x0000e20008000100 */
[----:B------:R0:W4:Y:S01]  /*0260*/  SYNCS.EXCH.64 URZ, [UR8+0x40], UR6 ;  /* 0x00004006083f75b2 */ /* 0x0001220008000100 */
[----:B------:R0:W0:Y:S01]  /*0270*/  SYNCS.EXCH.64 URZ, [UR8+0x10], UR4 ;  /* 0x00001004083f75b2 */ /* 0x0000220008000100 */
        /* <DEDUP_REMOVED lines=9> */
[----:B------:R-:W-:Y:S01]  /*0310*/  NOP ;  /* 0x0000000000007918 */ /* 0x000fe20000000000 */
.L_x_2:
[----:B------:R-:W5:Y:S01]  /*0320*/  SHFL.IDX PT, R3, R3, RZ, 0x1f ;  /* 0x00001fff03037589 */ /* 0x000f6200000e0000 */
[----:B------:R-:W-:Y:S01]  /*0330*/  ELECT P0, URZ, PT ;  /* 0x00000000003f782f */ /* 0x000fe20003800000 */
[----:B------:R-:W1:Y:S01]  /*0340*/  LDC R2, c[0x0][0x65c] ;  /* 0x00019700ff027b82 */ /* 0x000e620000000800 */
[----:B------:R-:W-:Y:S01]  /*0350*/  SHF.R.S32.HI R8, RZ, 0x1f, R5 ;  /* 0x0000001fff087819 */ /* 0x000fe20000011405 */
[----:B------:R-:W2:Y:S01]  /*0360*/  S2R R6, SR_CTAID.Y ;  /* 0x0000000000067919 */ /* 0x000ea20000002600 */
[----:B0-----:R-:W-:Y:S01]  /*0370*/  UMOV UR4, 0x20 ;  /* 0x0000002000047882 */ /* 0x001fe20000000000 */
[----:B------:R-:W-:Y:S01]  /*0380*/  NOP ;  /* 0x0000000000007918 */ /* 0x000fe20000000000 */
[----:B------:R-:W-:Y:S01]  /*0390*/  ISETP.NE.AND P2, PT, R11, RZ, PT ;  /* 0x000000ff0b00720c */ /* 0x000fe20003f45270 */
[----:B------:R-:W0:Y:S01]  /*03a0*/  S2R R4, SR_CTAID.X ;  /* 0x0000000000047919 */ /* 0x000e220000002500 */
[----:B------:R-:W-:Y:S01]  /*03b0*/  NOP ;  /* 0x0000000000007918 */ /* 0x000fe20000000000 */
[----:B------:R-:W-:-:S02]  /*03c0*/  LOP3.LUT R31, R0, 0x7f, RZ, 0xc0, !PT ;  /* 0x0000007f001f7812 */ /* 0x000fc400078ec0ff */
[----:B-----5:R-:W-:Y:S02]  /*03d0*/  ISETP.NE.OR P0, PT, R3, RZ, !P0 ;  /* 0x000000ff0300720c */ /* 0x020fe40004705670 */
[----:B-1----:R-:W-:-:S04]  /*03e0*/  ISETP.NE.AND P3, PT, R2, 0x1, PT ;  /* 0x000000010200780c */ /* 0x002fc80003f65270 */
[----:B------:R-:W-:Y:S02]  /*03f0*/  P2R R3, PR, RZ, 0x8 ;  /* 0x00000008ff037803 */ /* 0x000fe40000000000 */
[----:B------:R-:W-:-:S04]  /*0400*/  LEA.HI R3, R8, R5, RZ, 0x2 ;  /* 0x0000000508037211 */ /* 0x000fc800078f10ff */
[----:B------:R-:W-:Y:S01]  /*0410*/  LOP3.LUT R10, R3, 0xfffffffc, RZ, 0xc0, !PT ;  /* 0xfffffffc030a7812 */ /* 0x000fe200078ec0ff */
[----:B------:R-:W-:Y:S01]  /*0420*/  VOTEU.ALL UP0, P0 ;  /* 0x00000000003f7886 */ /* 0x000fe20000000000 */
[----:B------:R-:W-:Y:S01]  /*0430*/  VOTEU.ALL UP1, P0 ;  /* 0x00000000003f7886 */ /* 0x000fe20000020000 */
[----:B------:R-:W0:Y:S01]  /*0440*/  @P3 LDC R17, c[0x0][0x10] ;  /* 0x00000400ff113b82 */ /* 0x000e220000000800 */
[----:B--2---:R-:W-:Y:S02]  /*0450*/  @P3 IMAD.MOV.U32 R8, RZ, RZ, R6 ;  /* 0x000000ffff083224 */ /* 0x004fe400078e0006 */
[----:B------:R-:W-:Y:S01]  /*0460*/  @!UP0 UMOV UR6, 0x400 ;  /* 0x0000040000068882 */ /* 0x000fe20000000000 */
[----:B------:R-:W-:-:S04]  /*0470*/  @!UP0 UIADD3 UR4, -UR4, 0x100000, URZ ;  /* 0x0010000004048890 */ /* 0x000fc8000fffe13f */
[----:B------:R-:W-:Y:S02]  /*0480*/  @!UP0 USHF.L.U32 UR5, UR4, 0xb, URZ ;  /* 0x0000000b04058899 */ /* 0x000fe4000800063f */
[----:B------:R-:W-:Y:S01]  /*0490*/  @!UP0 USHF.L.U32 UR4, UR4, 0x1, URZ ;  /* 0x0000000104048899 */ /* 0x000fe2000800063f */
[----:B------:R-:W-:Y:S02]  /*04a0*/  IMAD.IADD R3, R5, 0x1, -R10 ;  /* 0x0000000105037824 */ /* 0x000fe400078e0a0a */
[----:B------:R-:W-:Y:S01]  /*04b0*/  @P3 IMAD.MOV.U32 R9, RZ, RZ, RZ ;  /* 0x000000ffff093224 */ /* 0x000fe200078e00ff */
[----:B------:R-:W1:Y:S01]  /*04c0*/  @!UP0 S2UR UR7, SR_CgaCtaId ;  /* 0x00000000000789c3 */ /* 0x000e620000008800 */
[----:B------:R-:W-:Y:S01]  /*04d0*/  IMAD.MOV.U32 R5, RZ, RZ, RZ ;  /* 0x000000ffff057224 */ /* 0x000fe200078e00ff */
[----:B------:R-:W-:-:S06]  /*04e0*/  ISETP.NE.AND P1, PT, R3, 0x3, PT ;  /* 0x000000030300780c */ /* 0x000fcc0003f25270 */
[----:B------:R-:W2:Y:S01]  /*04f0*/  @!P3 LDC R13, c[0x0][0xc] ;  /* 0x00000300ff0dbb82 */ /* 0x000ea20000000800 */
[----:B0-----:R-:W-:Y:S01]  /*0500*/  @P3 IMAD.WIDE.U32 R16, R4, R17, R8 ;  /* 0x0000001104103225 */ /* 0x001fe200078e0008 */
[----:B-1----:R-:W-:Y:S01]  /*0510*/  @!UP0 ULEA UR8, UR7, UR6, 0x18 ;  /* 0x0000000607088291 */ /* 0x002fe2000f8ec03f */
[----:B------:R-:W-:Y:S02]  /*0520*/  VOTEU.ALL UP0, P0 ;  /* 0x00000000003f7886 */ /* 0x000fe40000000000 */
[----:B------:R-:W-:Y:S01]  /*0530*/  ULDC UR6, c[0x0][0xc] ;  /* 0x0000030000067ab9 */ /* 0x000fe20000000800 */
[----:B------:R-:W-:Y:S01]  /*0540*/  ISETP.EQ.OR P0, PT, R3, RZ, !P1 ;  /* 0x000000ff0300720c */ /* 0x000fe20004f02670 */
[----:B------:R-:W-:-:S03]  /*0550*/  ULDC UR7, c[0x0][0x10] ;  /* 0x0000040000077ab9 */ /* 0x000fc60000000800 */
[C---:B------:R-:W-:Y:S01]  /*0560*/  ISETP.EQ.AND P0, PT, R11.reuse, RZ, P0 ;  /* 0x000000ff0b00720c */ /* 0x040fe20000702270 */
[----:B------:R-:W-:Y:S02]  /*0570*/  VIADD R11, R11, 0xffffffff ;  /* 0xffffffff0b0b7836 */ /* 0x000fe40000000000 */
[----:B--2---:R-:W-:Y:S01]  /*0580*/  @!P3 IMAD.WIDE.U32 R8, R13, R6, R4 ;  /* 0x000000060d08b225 */ /* 0x004fe200078e0004 */
[----:B------:R-:W0:Y:S02]  /*0590*/  FENCE.VIEW.ASYNC.S ;  /* 0x00000000000073c6 */ /* 0x000e240000000000 */
[----:B0-----:R-:W3:Y:S01]  /*05a0*/  @!UP0 SYNCS.EXCH.64 URZ, [UR8+0x80], UR4 ;  /* 0x00008004083f85b2 */ /* 0x001ee20008000100 */
[----:B------:R-:W-:Y:S01]  /*05b0*/  SEL R18, RZ, 0x1, !P0 ;  /* 0x00000001ff127807 */ /* 0x000fe20004000000 */
[----:B------:R-:W-:Y:S01]  /*05c0*/  @P3 IMAD.MOV.U32 R13, RZ, RZ, RZ ;  /* 0x000000ffff0d3224 */ /* 0x000fe200078e00ff */
[----:B------:R-:W-:Y:S01]  /*05d0*/  ISETP.GE.U32.AND P1, PT, R11, 0x2, PT ;  /* 0x000000020b00780c */ /* 0x000fe20003f26070 */
[----:B------:R-:W-:-:S02]  /*05e0*/  @!P3 IMAD.MOV.U32 R16, RZ, RZ, R8 ;  /* 0x000000ffff10b224 */ /* 0x000fc400078e0008 */
[----:B------:R-:W-:Y:S01]  /*05f0*/  @P3 IMAD.IADD R17, R17, 0x1, R13 ;  /* 0x0000000111113824 */ /* 0x000fe200078e020d */
[----:B------:R-:W-:Y:S01]  /*0600*/  SEL R18, R18, 0x2, P1 ;  /* 0x0000000212127807 */ /* 0x000fe20000800000 */
[----:B------:R-:W-:Y:S01]  /*0610*/  @!P3 IMAD.MOV.U32 R17, RZ, RZ, R9 ;  /* 0x000000ffff11b224 */ /* 0x000fe200078e0009 */
[----:B------:R0:W3:Y:S01]  /*0620*/  @!UP1 SYNCS.EXCH.64 URZ, [UR8+0x88], UR4 ;  /* 0x00008804083f95b2 */ /* 0x0000e20008000100 */
[----:B------:R-:W-:Y:S01]  /*0630*/  NOP ;  /* 0x0000000000007918 */ /* 0x000fe20000000000 */
[----:B0-----:R-:W-:-:S03]  /*0640*/  UIMAD.WIDE.U32 UR4, UR6, UR7, URZ ;  /* 0x00000007060472a5 */ /* 0x001fc6000f8e003f */
[----:B------:R-:W-:Y:S02]  /*0650*/  ULDC UR6, c[0x0][0x14] ;  /* 0x0000050000067ab9 */ /* 0x000fe40000000800 */
[----:B------:R-:W-:Y:S02]  /*0660*/  UIMAD.WIDE.U32 UR38, UR4, UR6, URZ ;  /* 0x00000006042672a5 */ /* 0x000fe4000f8e003f */
[----:B------:R-:W-:-:S04]  /*0670*/  UIMAD UR42, UR5, UR6, URZ ;  /* 0x00000006052a72a4 */ /* 0x000fc8000f8e023f */
[----:B------:R-:W-:Y:S01]  /*0680*/  UIADD3 UR42, UR39, UR42, URZ ;  /* 0x0000002a272a7290 */ /* 0x000fe2000fffe03f */
[----:B---34-:R-:W-:Y:S06]  /*0690*/  BAR.SYNC.DEFER_BLOCKING 0x0 ;  /* 0x0000000000007b1d */ /* 0x018fec0000010000 */
[----:B------:R-:W-:Y:S05]  /*06a0*/  @!P2 BRA `(.L_x_3) ;  /* 0x0000009800eca947 */ /* 0x000fea0003800000 */
[----:B------:R-:W-:-:S13]  /*06b0*/  ISETP.GT.U32.AND P0, PT, R11, 0x1, PT ;  /* 0x000000010b00780c */ /* 0x000fda0003f04070 */
[----:B------:R-:W-:Y:S05]  /*06c0*/  @P0 EXIT ;  /* 0x000000000000094d */ /* 0x000fea0003800000 */
[----:B------:R-:W-:Y:S01]  /*06d0*/  ULDC.64 UR4, c[0x0][0x650] ;  /* 0x0001940000047ab9 */ /* 0x000fe20000000a00 */
[----:B------:R-:W-:Y:S01]  /*06e0*/  PRMT R3, RZ, 0x7610, R3 ;  /* 0x00007610ff037816 */ /* 0x000fe20000000003 */
[----:B------:R-:W-:Y:S01]  /*06f0*/  IMAD.MOV.U32 R93, RZ, RZ, -0x1 ;  /* 0xffffffffff5d7424 */ /* 0x000fe200078e00ff */
[----:B------:R-:W-:Y:S01]  /*0700*/  ISETP.GE.U32.AND P0, PT, R16, UR4, PT ;  /* 0x0000000410007c0c */ /* 0x000fe2000bf06070 */
[----:B------:R-:W-:Y:S02]  /*0710*/  IMAD.MOV.U32 R94, RZ, RZ, -0x1 ;  /* 0xffffffffff5e7424 */ /* 0x000fe400078e00ff */
[----:B------:R-:W-:Y:S01]  /*0720*/  IMAD.MOV.U32 R92, RZ, RZ, -0x1 ;  /* 0xffffffffff5c7424 */ /* 0x000fe200078e00ff */
[----:B------:R-:W-:-:S13]  /*0730*/  ISETP.GE.U32.AND.EX P0, PT, R17, UR5, PT, P0 ;  /* 0x0000000511007c0c */ /* 0x000fda000bf06100 */
[----:B------:R-:W-:Y:S05]  /*0740*/  @P0 BRA `(.L_x_4) ;  /* 0x0000000400540947 */ /* 0x000fea0003800000 */
[----:B------:R-:W0:Y:S01]  /*0750*/  LDC.64 R20, c[0x0][0x628] ;  /* 0x00018a00ff147b82 */ /* 0x000e220000000a00 */
[----:B------:R-:W-:Y:S02]  /*0760*/  IMAD.MOV.U32 R8, RZ, RZ, R16 ;  /* 0x000000ffff087224 */ /* 0x000fe400078e0010 */
[----:B------:R-:W-:-:S05]  /*0770*/  IMAD.MOV.U32 R9, RZ, RZ, R17 ;  /* 0x000000ffff097224 */ /* 0x000fca00078e0011 */
[----:B------:R-:W1:Y:S08]  /*0780*/  LDC R14, c[0x0][0x630] ;  /* 0x00018c00ff0e7b82 */ /* 0x000e700000000800 */
[----:B------:R-:W2:Y:S01]  /*0790*/  LDC.64 R22, c[0x0][0x620] ;  /* 0x00018800ff167b82 */ /* 0x000ea20000000a00 */
[----:B0-----:R-:W-:-:S04]  /*07a0*/  ISETP.NE.U32.AND P0, PT, R20, RZ, PT ;  /* 0x000000ff1400720c */ /* 0x001fc80003f05070 */
[----:B------:R-:W-:-:S13]  /*07b0*/  ISETP.NE.AND.EX P0, PT, R21, RZ, PT, P0 ;  /* 0x000000ff1500720c */ /* 0x000fda0003f05300 */
[----:B-12---:R-:W-:Y:S05]  /*07c0*/  @!P0 BRA `(.L_x_5) ;  /* 0x0000000000288947 */ /* 0x006fea0003800000 */
[----:B------:R-:W0:Y:S02]  /*07d0*/  LDC R3, c[0x0][0x634] ;  /* 0x00018d00ff037b82 */ /* 0x000e240000000800 */
[----:B0-----:R-:W-:-:S05]  /*07e0*/  IADD3 R3, P0, R16, R3, RZ ;  /* 0x0000000310037210 */ /* 0x001fca0007f1e0ff */
[----:B------:R-:W-:-:S04]  /*07f0*/  IMAD.X R15, RZ, RZ, R17, P0 ;  /* 0x000000ffff0f7224 */ /* 0x000fc800000e0611 */
[----:B------:R-:W-:-:S04]  /*0800*/  IMAD.WIDE.U32 R8, R15, R20, RZ ;  /* 0x000000140f087225 */ /* 0x000fc800078e00ff */
[----:B------:R-:W-:-:S04]  /*0810*/  IMAD.WIDE.U32 R10, P0, R3, R21, R8 ;  /* 0x00000015030a7225 */ /* 0x000fc80007800008 */
[----:B------:R-:W-:-:S04]  /*0820*/  IMAD.WIDE.U32 R8, R3, R20, RZ ;  /* 0x0000001403087225 */ /* 0x000fc800078e00ff */
[----:B------:R-:W-:Y:S01]  /*0830*/  IMAD.X R13, RZ, RZ, RZ, P0 ;  /* 0x000000ffff0d7224 */ /* 0x000fe200000e06ff */
[----:B------:R-:W-:Y:S01]  /*0840*/  IADD3 RZ, P0, R9, R10, RZ ;  /* 0x0000000a09ff7210 */ /* 0x000fe20007f1e0ff */
[----:B------:R-:W-:-:S04]  /*0850*/  IMAD.MOV.U32 R12, RZ, RZ, R11 ;  /* 0x000000ffff0c7224 */ /* 0x000fc800078e000b */
[----:B------:R-:W-:-:S08]  /*0860*/  IMAD.WIDE.U32.X R8, R15, R21, R12, P0 ;  /* 0x000000150f087225 */ /* 0x000fd000000e040c */
.L_x_5:
[-CC-:B------:R-:W-:Y:S01]  /*0870*/  SHF.R.U64 R92, R8, R14.reuse, R9.reuse ;  /* 0x0000000e085c7219 */ /* 0x180fe20000001209 */
[----:B------:R-:W0:Y:S01]  /*0880*/  LDC R12, c[0x0][0x618] ;  /* 0x00018600ff0c7b82 */ /* 0x000e220000000800 */
[----:B------:R-:W-:Y:S01]  /*0890*/  SHF.R.U32.HI R5, RZ, R14, R9 ;  /* 0x0000000eff057219 */ /* 0x000fe20000011609 */
[----:B------:R-:W-:Y:S01]  /*08a0*/  ULDC UR4, c[0x0][0x150] ;  /* 0x0000540000047ab9 */ /* 0x000fe20000000800 */
[----:B------:R-:W-:Y:S02]  /*08b0*/  IADD3 R11, P0, RZ, -R92, RZ ;  /* 0x8000005cff0b7210 */ /* 0x000fe40007f1e0ff */
[----:B------:R-:W-:-:S03]  /*08c0*/  I2FP.F32.U32 R3, R4 ;  /* 0x0000000400037245 */ /* 0x000fc60000201000 */
[----:B------:R-:W1:Y:S01]  /*08d0*/  LDC.64 R24, c[0x0][0x640] ;  /* 0x00019000ff187b82 */ /* 0x000e620000000a00 */
[----:B------:R-:W-:Y:S02]  /*08e0*/  IMAD.X R13, RZ, RZ, ~R5, P0 ;  /* 0x000000ffff0d7224 */ /* 0x000fe400000e0e05 */
[----:B------:R-:W-:Y:S01]  /*08f0*/  FMUL R3, R3, UR4 ;  /* 0x0000000403037c20 */ /* 0x000fe20008400000 */
[----:B------:R-:W-:Y:S01]  /*0900*/  IMAD.WIDE.U32 R8, R11, R22, R16 ;  /* 0x000000160b087225 */ /* 0x000fe200078e0010 */
[----:B------:R-:W-:-:S03]  /*0910*/  ULDC UR4, c[0x0][0x154] ;  /* 0x0000550000047ab9 */ /* 0x000fc60000000800 */
[----:B------:R-:W-:Y:S01]  /*0920*/  IMAD R10, R13, R22, RZ ;  /* 0x000000160d0a7224 */ /* 0x000fe200078e02ff */
[----:B------:R-:W2:Y:S01]  /*0930*/  LDC R5, c[0x0][0x144] ;  /* 0x00005100ff057b82 */ /* 0x000ea20000000800 */
[----:B------:R-:W3:Y:S02]  /*0940*/  F2I.U32.TRUNC.NTZ R3, R3 ;  /* 0x0000000300037305 */ /* 0x000ee4000020f000 */
[----:B------:R-:W-:-:S04]  /*0950*/  IMAD R11, R11, R23, R10 ;  /* 0x000000170b0b7224 */ /* 0x000fc800078e020a */
[----:B------:R-:W-:Y:S01]  /*0960*/  IMAD.IADD R9, R9, 0x1, R11 ;  /* 0x0000000109097824 */ /* 0x000fe200078e020b */
[----:B------:R-:W4:Y:S01]  /*0970*/  LDC R14, c[0x0][0x608] ;  /* 0x00018200ff0e7b82 */ /* 0x000f220000000800 */
[----:B------:R-:W-:-:S03]  /*0980*/  IMAD.MOV.U32 R11, RZ, RZ, -0x1 ;  /* 0xffffffffff0b7424 */ /* 0x000fc600078e00ff */
[----:B0-----:R-:W-:Y:S02]  /*0990*/  SHF.R.U64 R20, R8, R12, R9 ;  /* 0x0000000c08147219 */ /* 0x001fe40000001209 */
[----:B------:R-:W-:Y:S02]  /*09a0*/  I2FP.F32.U32 R8, R6 ;  /* 0x0000000600087245 */ /* 0x000fe40000201000 */
[----:B------:R-:W0:Y:S01]  /*09b0*/  LDC R22, c[0x0][0x658] ;  /* 0x00019600ff167b82 */ /* 0x000e220000000800 */
[----:B-1----:R-:W-:Y:S01]  /*09c0*/  ISETP.NE.U32.AND P0, PT, R24, RZ, PT ;  /* 0x000000ff1800720c */ /* 0x002fe20003f05070 */
[----:B---3--:R-:W-:Y:S01]  /*09d0*/  IMAD.MOV R10, RZ, RZ, -R3 ;  /* 0x000000ffff0a7224 */ /* 0x008fe200078e0a03 */
[----:B------:R-:W-:Y:S01]  /*09e0*/  SHF.R.U32.HI R9, RZ, R12, R9 ;  /* 0x0000000cff097219 */ /* 0x000fe20000011609 */
[----:B------:R-:W-:Y:S01]  /*09f0*/  FMUL R8, R8, UR4 ;  /* 0x0000000408087c20 */ /* 0x000fe20008400000 */
[----:B------:R-:W-:-:S03]  /*0a00*/  ISETP.NE.AND.EX P0, PT, R25, RZ, PT, P0 ;  /* 0x000000ff1900720c */ /* 0x000fc60003f05300 */
[----:B------:R-:W1:Y:S01]  /*0a10*/  LDC R15, c[0x0][0x148] ;  /* 0x00005200ff0f7b82 */ /* 0x000e620000000800 */
[----:B--2---:R-:W-:-:S07]  /*0a20*/  IMAD R3, R5, R10, R4 ;  /* 0x0000000a05037224 */ /* 0x004fce00078e0204 */
[----:B------:R-:W2:Y:S01]  /*0a30*/  LDC R21, c[0x0][0x600] ;  /* 0x00018000ff157b82 */ /* 0x000ea20000000800 */
[-CC-:B----4-:R-:W-:Y:S02]  /*0a40*/  SHF.R.U64 R26, R20, R14.reuse, R9.reuse ;  /* 0x0000000e141a7219 */ /* 0x190fe40000001209 */
[----:B------:R-:W-:Y:S01]  /*0a50*/  SHF.R.U32.HI R5, RZ, R14, R9 ;  /* 0x0000000eff057219 */ /* 0x000fe20000011609 */
[----:B------:R-:W-:Y:S01]  /*0a60*/  IMAD.MOV.U32 R9, RZ, RZ, 0x1 ;  /* 0x00000001ff097424 */ /* 0x000fe200078e00ff */
[----:B------:R3:W4:Y:S03]  /*0a70*/  F2I.U32.TRUNC.NTZ R14, R8 ;  /* 0x00000008000e7305 */ /* 0x000726000020f000 */
[----:B------:R-:W1:Y:S01]  /*0a80*/  LDC R23, c[0x0][0x648] ;  /* 0x00019200ff177b82 */ /* 0x000e620000000800 */
[-C--:B0-----:R-:W-:Y:S02]  /*0a90*/  SHF.L.U32 R4, R11, R22.reuse, RZ ;  /* 0x000000160b047219 */ /* 0x081fe400000006ff */
[----:B------:R-:W-:-:S02]  /*0aa0*/  SHF.R.U64 R28, R26, R22, R5 ;  /* 0x000000161a1c7219 */ /* 0x000fc40000001205 */
[----:B------:R-:W-:Y:S02]  /*0ab0*/  LOP3.LUT R13, RZ, R4, RZ, 0x33, !PT ;  /* 0x00000004ff0d7212 */ /* 0x000fe400078e33ff */
[-C--:B------:R-:W-:Y:S01]  /*0ac0*/  SHF.R.U32.HI R5, RZ, R22.reuse, R5 ;  /* 0x00000016ff057219 */ /* 0x080fe20000011605 */
[----:B------:R-:W0:Y:S01]  /*0ad0*/  LDC R27, c[0x0][0x638] ;  /* 0x00018e00ff1b7b82 */ /* 0x000e220000000800 */
[----:B------:R-:W-:Y:S01]  /*0ae0*/  SHF.L.U32 R12, R9, R22, RZ ;  /* 0x00000016090c7219 */ /* 0x000fe200000006ff */
[----:B------:R-:W-:-:S06]  /*0af0*/  IMAD.MOV.U32 R4, RZ, RZ, R28 ;  /* 0x000000ffff047224 */ /* 0x000fcc00078e001c */
[----:B------:R-:W0:Y:S01]  /*0b00*/  LDC R93, c[0x0][0x610] ;  /* 0x00018400ff5d7b82 */ /* 0x000e220000000800 */
[----:B---34-:R-:W-:Y:S05]  /*0b10*/  @!P0 BRA `(.L_x_6) ;  /* 0x0000000000288947 */ /* 0x018fea0003800000 */
[----:B------:R-:W3:Y:S02]  /*0b20*/  LDC R11, c[0x0][0x64c] ;  /* 0x00019300ff0b7b82 */ /* 0x000ee40000000800 */
[----:B---3--:R-:W-:-:S05]  /*0b30*/  IADD3 R11, P0, R28, R11, RZ ;  /* 0x0000000b1c0b7210 */ /* 0x008fca0007f1e0ff */
        /* <DEDUP_REMOVED lines=8> */
.L_x_6:
[----:B-1----:R-:W-:Y:S01]  /*0bc0*/  SHF.R.U64 R4, R4, R23, R5 ;  /* 0x0000001704047219 */ /* 0x002fe20000001205 */
[----:B--2---:R-:W-:Y:S01]  /*0bd0*/  VIADD R5, R21, 0xffffffff ;  /* 0xffffffff15057836 */ /* 0x004fe20000000000 */
[----:B------:R-:W-:Y:S01]  /*0be0*/  LOP3.LUT R13, R26, R13, RZ, 0xc0, !PT ;  /* 0x0000000d1a0d7212 */ /* 0x000fe200078ec0ff */
[----:B------:R-:W-:Y:S02]  /*0bf0*/  IMAD.MOV R14, RZ, RZ, -R14 ;  /* 0x000000ffff0e7224 */ /* 0x000fe400078e0a0e */
[----:B------:R-:W-:Y:S01]  /*0c00*/  IMAD.MOV R8, RZ, RZ, -R4 ;  /* 0x000000ffff087224 */ /* 0x000fe200078e0a04 */
[----:B------:R-:W-:Y:S01]  /*0c10*/  LOP3.LUT R5, R20, R5, RZ, 0xc0, !PT ;  /* 0x0000000514057212 */ /* 0x000fe200078ec0ff */
[----:B------:R-:W-:Y:S02]  /*0c20*/  IMAD R12, R12, R4, R13 ;  /* 0x000000040c0c7224 */ /* 0x000fe400078e020d */
[----:B------:R-:W-:Y:S02]  /*0c30*/  @P3 IMAD R3, R15, R14, R6 ;  /* 0x0000000e0f033224 */ /* 0x000fe400078e0206 */
[----:B0-----:R-:W-:-:S02]  /*0c40*/  IMAD R4, R8, R27, R28 ;  /* 0x0000001b08047224 */ /* 0x001fc400078e021c */
[----:B------:R-:W-:Y:S02]  /*0c50*/  IMAD R93, R12, R93, R3 ;  /* 0x0000005d0c5d7224 */ /* 0x000fe400078e0203 */
[----:B------:R-:W-:Y:S02]  /*0c60*/  IMAD R4, R4, R21, R5 ;  /* 0x0000001504047224 */ /* 0x000fe400078e0205 */
[----:B------:R-:W-:-:S03]  /*0c70*/  IMAD.MOV.U32 R3, RZ, RZ, 0x1 ;  /* 0x00000001ff037424 */ /* 0x000fc600078e00ff */
[----:B------:R-:W-:Y:S02]  /*0c80*/  SEL R94, R4, R93, !P3 ;  /* 0x0000005d045e7207 */ /* 0x000fe40005800000 */
[----:B------:R-:W-:-:S07]  /*0c90*/  SEL R93, R93, R4, !P3 ;  /* 0x000000045d5d7207 */ /* 0x000fce0005800000 */
.L_x_4:
[----:B------:R-:W-:-:S08]  /*0ca0*/  NOP ;  /* 0x0000000000007918 */ /* 0x000fd00000000000 */
[----:B------:R-:W0:Y:S02]  /*0cb0*/  USETMAXREG.TRY_ALLOC.CTAPOOL UP0, 0xe8 ;  /* 0x000000e8000079c8 */ /* 0x000e240008000600 */
[----:B0-----:R-:W-:-:S13]  /*0cc0*/  PLOP3.LUT P0, PT, PT, PT, UP0, 0x80, 0x0 ;  /* 0x000000000000781c */ /* 0x001fda0003f0f008 */
[----:B------:R-:W-:Y:S05]  /*0cd0*/  @!P0 BRA `(.L_x_4) ;  /* 0xfffffffc00f08947 */ /* 0x000fea000383ffff */
[----:B------:R-:W-:Y:S01]  /*0ce0*/  ULDC.64 UR4, c[0x0][0x598] ;  /* 0x0001660000047ab9 */ /* 0x000fe20000000a00 */
[----:B------:R-:W-:Y:S01]  /*0cf0*/  ULDC.64 UR36, c[0x0][0x208] ;  /* 0x0000820000247ab9 */ /* 0x000fe20000000a00 */
[----:B------:R-:W-:-:S04]  /*0d00*/  ISETP.NE.U32.AND P0, PT, RZ, UR4, PT ;  /* 0x00000004ff007c0c */ /* 0x000fc8000bf05070 */
[----:B------:R-:W-:-:S13]  /*0d10*/  ISETP.NE.AND.EX P0, PT, RZ, UR5, PT, P0 ;  /* 0x00000005ff007c0c */ /* 0x000fda000bf05300 */
[----:B------:R-:W-:Y:S05]  /*0d20*/  @!P0 BRA `(.L_x_7) ;  /* 0x00000000001c8947 */ /* 0x000fea0003800000 */
[----:B------:R-:W0:Y:S02]  /*0d30*/  LDC.64 R4, c[0x0][0x598] ;  /* 0x00016600ff047b82 */ /* 0x000e240000000a00 */
[----:B0-----:R-:W2:Y:S02]  /*0d40*/  LDG.E.64 R4, desc[UR36][R4.64] ;  /* 0x0000002404047981 */ /* 0x001ea4000c1e1b00 */
[----:B--2---:R-:W-:-:S04]  /*0d50*/  ISETP.NE.U32.AND P0, PT, R4, RZ, PT ;  /* 0x000000ff0400720c */ /* 0x004fc80003f05070 */
[----:B------:R-:W-:-:S13]  /*0d60*/  ISETP.NE.AND.EX P0, PT, R5, RZ, PT, P0 ;  /* 0x000000ff0500720c */ /* 0x000fda0003f05300 */
[----:B------:R-:W-:Y:S05]  /*0d70*/  @!P0 BRA `(.L_x_7) ;  /* 0x0000000000088947 */ /* 0x000fea0003800000 */
[----:B------:R0:W5:Y:S01]  /*0d80*/  LD.E R95, desc[UR36][R4.64] ;  /* 0x00000024045f7980 */ /* 0x000162000c101900 */
[----:B------:R-:W-:Y:S05]  /*0d90*/  BRA `(.L_x_8) ;  /* 0x0000000000247947 */ /* 0x000fea0003800000 */
.L_x_7:
[----:B------:R-:W-:Y:S02]  /*0da0*/  ULDC.64 UR4, c[0x0][0x588] ;  /* 0x0001620000047ab9 */ /* 0x000fe40000000a00 */
[----:B------:R-:W-:-:S04]  /*0db0*/  ISETP.NE.U32.AND P0, PT, RZ, UR4, PT ;  /* 0x00000004ff007c0c */ /* 0x000fc8000bf05070 */
[----:B------:R-:W-:-:S13]  /*0dc0*/  ISETP.NE.AND.EX P0, PT, RZ, UR5, PT, P0 ;  /* 0x00000005ff007c0c */ /* 0x000fda000bf05300 */
[----:B------:R-:W-:Y:S05]  /*0dd0*/  @!P0 BRA `(.L_x_9) ;  /* 0x00000000000c8947 */ /* 0x000fea0003800000 */
[----:B------:R-:W0:Y:S02]  /*0de0*/  LDC.64 R4, c[0x0][0x588] ;  /* 0x00016200ff047b82 */ /* 0x000e240000000a00 */
[----:B0-----:R1:W5:Y:S01]  /*0df0*/  LDG.E R95, desc[UR36][R4.64] ;  /* 0x00000024045f7981 */ /* 0x001362000c1e1900 */
[----:B------:R-:W-:Y:S05]  /*0e00*/  BRA `(.L_x_8) ;  /* 0x0000000000087947 */ /* 0x000fea0003800000 */
.L_x_9:
[----:B------:R-:W-:Y:S02]  /*0e10*/  ULDC UR4, c[0x0][0x580] ;  /* 0x0001600000047ab9 */ /* 0x000fe40000000800 */
[----:B------:R-:W-:-:S07]  /*0e20*/  IMAD.U32 R95, RZ, RZ, UR4 ;  /* 0x00000004ff5f7e24 */ /* 0x000fce000f8e00ff */
.L_x_8:
[----:B------:R-:W-:Y:S02]  /*0e30*/  ULDC.64 UR4, c[0x0][0x5a0] ;  /* 0x0001680000047ab9 */ /* 0x000fe40000000a00 */
[----:B------:R-:W-:-:S04]  /*0e40*/  ISETP.NE.U32.AND P0, PT, RZ, UR4, PT ;  /* 0x00000004ff007c0c */ /* 0x000fc8000bf05070 */
[----:B------:R-:W-:-:S13]  /*0e50*/  ISETP.NE.AND.EX P0, PT, RZ, UR5, PT, P0 ;  /* 0x00000005ff007c0c */ /* 0x000fda000bf05300 */
[----:B------:R-:W-:Y:S05]  /*0e60*/  @!P0 BRA `(.L_x_10) ;  /* 0x00000000001c8947 */ /* 0x000fea0003800000 */
[----:B01----:R-:W0:Y:S02]  /*0e70*/  LDC.64 R4, c[0x0][0x5a0] ;  /* 0x00016800ff047b82 */ /* 0x003e240000000a00 */
[----:B0-----:R-:W2:Y:S02]  /*0e80*/  LDG.E.64 R4, desc[UR36][R4.64] ;  /* 0x0000002404047981 */ /* 0x001ea4000c1e1b00 */
[----:B--2---:R-:W-:-:S04]  /*0e90*/  ISETP.NE.U32.AND P0, PT, R4, RZ, PT ;  /* 0x000000ff0400720c */ /* 0x004fc80003f05070 */
[----:B------:R-:W-:-:S13]  /*0ea0*/  ISETP.NE.AND.EX P0, PT, R5, RZ, PT, P0 ;  /* 0x000000ff0500720c */ /* 0x000fda0003f05300 */
[----:B------:R-:W-:Y:S05]  /*0eb0*/  @!P0 BRA `(.L_x_10) ;  /* 0x0000000000088947 */ /* 0x000fea0003800000 */
[----:B------:R0:W5:Y:S01]  /*0ec0*/  LD.E R98, desc[UR36][R4.64] ;  /* 0x0000002404627980 */ /* 0x000162000c101900 */
[----:B------:R-:W-:Y:S05]  /*0ed0*/  BRA `(.L_x_11) ;  /* 0x0000000000247947 */ /* 0x000fea0003800000 */
.L_x_10:
[----:B------:R-:W-:Y:S02]  /*0ee0*/  ULDC.64 UR4, c[0x0][0x590] ;  /* 0x0001640000047ab9 */ /* 0x000fe40000000a00 */
[----:B------:R-:W-:-:S04]  /*0ef0*/  ISETP.NE.U32.AND P0, PT, RZ, UR4, PT ;  /* 0x00000004ff007c0c */ /* 0x000fc8000bf05070 */
[----:B------:R-:W-:-:S13]  /*0f00*/  ISETP.NE.AND.EX P0, PT, RZ, UR5, PT, P0 ;  /* 0x00000005ff007c0c */ /* 0x000fda000bf05300 */
[----:B------:R-:W-:Y:S05]  /*0f10*/  @!P0 BRA `(.L_x_12) ;  /* 0x00000000000c8947 */ /* 0x000fea0003800000 */
[----:B------:R-:W2:Y:S02]  /*0f20*/  LDC.64 R98, c[0x0][0x590] ;  /* 0x00016400ff627b82 */ /* 0x000ea40000000a00 */
[----:B--2---:R2:W5:Y:S01]  /*0f30*/  LDG.E R98, desc[UR36][R98.64] ;  /* 0x0000002462627981 */ /* 0x004562000c1e1900 */
[----:B------:R-:W-:Y:S05]  /*0f40*/  BRA `(.L_x_11) ;  /* 0x0000000000087947 */ /* 0x000fea0003800000 */
.L_x_12:
[----:B------:R-:W-:Y:S02]  /*0f50*/  ULDC UR4, c[0x0][0x584] ;  /* 0x0001610000047ab9 */ /* 0x000fe40000000800 */
[----:B------:R-:W-:-:S07]  /*0f60*/  IMAD.U32 R98, RZ, RZ, UR4 ;  /* 0x00000004ff627e24 */ /* 0x000fce000f8e00ff */
.L_x_11:
[----:B------:R-:W-:-:S13]  /*0f70*/  LOP3.LUT P0, RZ, R3, 0xff, RZ, 0xc0, !PT ;  /* 0x000000ff03ff7812 */ /* 0x000fda000780c0ff */
[----:B------:R-:W-:Y:S05]  /*0f80*/  @!P0 EXIT ;  /* 0x000000000000894d */ /* 0x000fea0003800000 */
[----:B------:R-:W-:Y:S01]  /*0f90*/  ULDC.64 UR4, c[0x0][0x288] ;  /* 0x0000a20000047ab9 */ /* 0x000fe20000000a00 */
[C---:B--2---:R-:W-:Y:S01]  /*0fa0*/  LOP3.LUT R99, R0.reuse, 0x3, RZ, 0xc0, !PT ;  /* 0x0000000300637812 */ /* 0x044fe200078ec0ff */
[----:B01----:R-:W-:Y:S01]  /*0fb0*/  IMAD.U32 R4, RZ, RZ, UR4 ;  /* 0x00000004ff047e24 */ /* 0x003fe2000f8e00ff */
[C---:B------:R-:W-:Y:S01]  /*0fc0*/  LOP3.LUT R3, R0.reuse, 0x2, RZ, 0xc0, !PT ;  /* 0x0000000200037812 */ /* 0x040fe200078ec0ff */
[----:B------:R-:W0:Y:S01]  /*0fd0*/  LDC R105, c[0x0][0x658] ;  /* 0x00019600ff697b82 */ /* 0x000e220000000800 */
[----:B------:R-:W-:Y:S01]  /*0fe0*/  LOP3.LUT R19, R0, 0xff, RZ, 0xc0, !PT ;  /* 0x000000ff00137812 */ /* 0x000fe200078ec0ff */
[----:B------:R-:W-:Y:S01]  /*0ff0*/  IMAD R99, R99, -0x2, R4 ;  /* 0xfffffffe63637824 */ /* 0x000fe200078e0204 */
[----:B------:R-:W-:Y:S01]  /*1000*/  LOP3.LUT R7, R7, 0x1, RZ, 0xc0, !PT ;  /* 0x0000000107077812 */ /* 0x000fe200078ec0ff */
[----:B------:R-:W-:Y:S01]  /*1010*/  IMAD.SHL.U32 R5, R3, 0x200, RZ ;  /* 0x0000020003057824 */ /* 0x000fe200078e00ff */
[----:B------:R-:W-:Y:S01]  /*1020*/  SHF.R.U32.HI R4, RZ, 0x2, R0 ;  /* 0x00000002ff047819 */ /* 0x000fe20000011600 */
[----:B------:R-:W-:Y:S01]  /*1030*/  UIADD3 UR4, UR5, 0x7f, URZ ;  /* 0x0000007f05047890 */ /* 0x000fe2000fffe03f */
[----:B------:R-:W-:Y:S01]  /*1040*/  SHF.R.U32.HI R31, RZ, 0x1, R31 ;  /* 0x00000001ff1f7819 */ /* 0x000fe2000001161f */
[----:B------:R-:W1:Y:S01]  /*1050*/  LDC R110, c[0x0][0x600] ;  /* 0x00018000ff6e7b82 */ /* 0x000e620000000800 */
[----:B------:R-:W-:Y:S01]  /*1060*/  SHF.R.U32.HI R3, RZ, 0x1, R19 ;  /* 0x00000001ff037819 */ /* 0x000fe20000011613 */
[----:B------:R-:W-:Y:S01]  /*1070*/  IMAD.SHL.U32 R9, R7, 0x40, RZ ;  /* 0x0000004007097824 */ /* 0x000fe200078e00ff */
[----:B------:R-:W-:Y:S01]  /*1080*/  LOP3.LUT R4, R4, 0x7, RZ, 0xc0, !PT ;  /* 0x0000000704047812 */ /* 0x000fe200078ec0ff */
[----:B------:R-:W-:Y:S01]  /*1090*/  USHF.R.S32.HI UR5, URZ, 0x1f, UR4 ;  /* 0x0000001f3f057899 */ /* 0x000fe20008011404 */
[----:B------:R-:W-:Y:S01]  /*10a0*/  LOP3.LUT R31, R31, 0x30, RZ, 0xc0, !PT ;  /* 0x000000301f1f7812 */ /* 0x000fe200078ec0ff */
[C---:B------:R-:W-:Y:S01]  /*10b0*/  IMAD R3, R0.reuse, 0x200, R3 ;  /* 0x0000020000037824 */ /* 0x040fe200078e0203 */
[--C-:B------:R-:W-:Y:S01]  /*10c0*/  LOP3.LUT R104, R5, 0xfffffe00, R4.reuse, 0xe2, !PT ;  /* 0xfffffe0005687812 */ /* 0x100fe200078ee204 */
[----:B------:R-:W-:Y:S01]  /*10d0*/  IMAD.MOV.U32 R8, RZ, RZ, 0x1 ;  /* 0x00000001ff087424 */ /* 0x000fe200078e00ff */
[--C-:B------:R-:W-:Y:S01]  /*10e0*/  LOP3.LUT R96, R9, 0x40, R4.reuse, 0xe2, !PT ;  /* 0x0000004009607812 */ /* 0x100fe200078ee204 */
[----:B------:R-:W-:Y:S01]  /*10f0*/  ULEA.HI UR5, UR5, UR4, URZ, 0x7 ;  /* 0x0000000405057291 */ /* 0x000fe2000f8f383f */
[----:B------:R-:W-:Y:S01]  /*1100*/  IADD3 R6, RZ, -R31, -R4 ;  /* 0x8000001fff067210 */ /* 0x000fe20007ffe804 */
[C---:B------:R-:W-:Y:S01]  /*1110*/  IMAD.SHL.U32 R4, R0.reuse, 0x40, RZ ;  /* 0x0000004000047824 */ /* 0x040fe200078e00ff */
[----:B------:R-:W-:Y:S01]  /*1120*/  LOP3.LUT R3, R3, 0x270, RZ, 0xc0, !PT ;  /* 0x0000027003037812 */ /* 0x000fe200078ec0ff */
[----:B------:R-:W-:Y:S01]  /*1130*/  IMAD.MOV.U32 R108, RZ, RZ, 0x90 ;  /* 0x00000090ff6c7424 */ /* 0x000fe200078e00ff */
[C---:B------:R-:W-:Y:S01]  /*1140*/  R2P PR, R0.reuse, 0x60 ;  /* 0x0000006000007804 */ /* 0x040fe20000000000 */
[----:B------:R-:W-:Y:S01]  /*1150*/  IMAD.MOV.U32 R109, RZ, RZ, 0x120 ;  /* 0x00000120ff6d7424 */ /* 0x000fe200078e00ff */
[----:B------:R-:W-:Y:S01]  /*1160*/  LOP3.LUT R3, R3, 0x40, R4, 0x78, !PT ;  /* 0x0000004003037812 */ /* 0x000fe200078e7804 */
[----:B------:R-:W-:Y:S01]  /*1170*/  IMAD.MOV.U32 R4, RZ, RZ, -0x1 ;  /* 0xffffffffff047424 */ /* 0x000fe200078e00ff */
[----:B------:R-:W-:Y:S01]  /*1180*/  LOP3.LUT R111, R0, 0x1f, RZ, 0xc0, !PT ;  /* 0x0000001f006f7812 */ /* 0x000fe200078ec0ff */
[----:B------:R-:W-:Y:S01]  /*1190*/  IMAD R6, R7, -0x40, R6 ;  /* 0xffffffc007067824 */ /* 0x000fe200078e0206 */
[----:B------:R-:W-:Y:S01]  /*11a0*/  ULDC UR6, c[0x0][0x284] ;  /* 0x0000a10000067ab9 */ /* 0x000fe20000000800 */
[----:B------:R-:W-:Y:S01]  /*11b0*/  USHF.R.S32.HI UR43, URZ, 0x7, UR5 ;  /* 0x000000073f2b7899 */ /* 0x000fe20008011405 */
[----:B0-----:R-:W-:Y:S01]  /*11c0*/  SHF.L.U32 R4, R4, R105, RZ ;  /* 0x0000006904047219 */ /* 0x001fe200000006ff */
[----:B------:R-:W-:Y:S01]  /*11d0*/  IMAD.SHL.U32 R107, R0, 0x2, RZ ;  /* 0x00000002006b7824 */ /* 0x000fe200078e00ff */
[----:B------:R-:W-:Y:S01]  /*11e0*/  LOP3.LUT R96, R96, R31, RZ, 0xfc, !PT ;  /* 0x0000001f60607212 */ /* 0x000fe200078efcff */
[----:B-1----:R-:W-:Y:S01]  /*11f0*/  VIADD R110, R110, 0xffffffff ;  /* 0xffffffff6e6e7836 */ /* 0x002fe20000000000 */
[----:B------:R-:W-:Y:S01]  /*1200*/  LOP3.LUT R104, R104, R3, RZ, 0xfc, !PT ;  /* 0x0000000368687212 */ /* 0x000fe200078efcff */
[----:B------:R-:W-:Y:S01]  /*1210*/  VIADD R113, R6, UR6 ;  /* 0x0000000606717c36 */ /* 0x000fe20008000000 */
[----:B------:R-:W-:Y:S01]  /*1220*/  SHF.L.U32 R105, R8, R105, RZ ;  /* 0x0000006908697219 */ /* 0x000fe200000006ff */
[----:B------:R-:W-:Y:S01]  /*1230*/  IMAD.MOV.U32 R97, RZ, RZ, RZ ;  /* 0x000000ffff617224 */ /* 0x000fe200078e00ff */
[----:B------:R-:W-:Y:S01]  /*1240*/  LOP3.LUT R106, R0, 0xf, RZ, 0xc0, !PT ;  /* 0x0000000f006a7812 */ /* 0x000fe200078ec0ff */
[----:B------:R-:W-:Y:S01]  /*1250*/  UIADD3 UR44, UR43, -0x1, URZ ;  /* 0xffffffff2b2c7890 */ /* 0x000fe2000fffe03f */
[----:B------:R-:W-:Y:S01]  /*1260*/  SHF.R.U32.HI R19, RZ, 0x7, R19 ;  /* 0x00000007ff137819 */ /* 0x000fe20000011613 */
[----:B------:R-:W-:Y:S01]  /*1270*/  UMOV UR40, URZ ;  /* 0x0000003f00287c82 */ /* 0x000fe20008000000 */
[----:B------:R-:W-:Y:S01]  /*1280*/  SEL R108, R108, 0x70, !P5 ;  /* 0x000000706c6c7807 */ /* 0x000fe20006800000 */
[----:B------:R-:W-:Y:S01]  /*1290*/  UMOV UR41, URZ ;  /* 0x0000003f00297c82 */ /* 0x000fe20008000000 */
[----:B------:R-:W-:-:S02]  /*12a0*/  SEL R109, R109, 0xe0, !P6 ;  /* 0x000000e06d6d7807 */ /* 0x000fc40007000000 */
[----:B------:R-:W-:Y:S02]  /*12b0*/  SHF.R.U32.HI R111, RZ, 0x4, R111 ;  /* 0x00000004ff6f7819 */ /* 0x000fe4000001166f */
[----:B------:R-:W-:-:S07]  /*12c0*/  LOP3.LUT R112, RZ, R4, RZ, 0x33, !PT ;  /* 0x00000004ff707212 */ /* 0x000fce00078e33ff */
.L_x_179:
[----:B------:R-:W0:Y:S01]  /*12d0*/  S2R R0, SR_TID.X ;  /* 0x0000000000007919 */ /* 0x000e220000002100 */
[----:B-1----:R-:W1:Y:S01]  /*12e0*/  S2R R3, SR_CgaCtaId ;  /* 0x0000000000037919 */ /* 0x002e620000008800 */
[----:B0-----:R-:W-:Y:S02]  /*12f0*/  SHF.R.U32.HI R24, RZ, 0x5, R0 ;  /* 0x00000005ff187819 */ /* 0x001fe40000011600 */
[----:B------:R-:W-:-:S04]  /*1300*/  MOV R0, 0x400 ;  /* 0x0000040000007802 */ /* 0x000fc80000000f00 */
[----:B-1----:R-:W-:Y:S01]  /*1310*/  LEA R0, R3, R0, 0x18 ;  /* 0x0000000003007211 */ /* 0x002fe200078ec0ff */
[----:B------:R-:W0:Y:S04]  /*1320*/  SHFL.IDX PT, R24, R24, RZ, 0x1f ;  /* 0x00001fff18187589 */ /* 0x000e2800000e0000 */
[----:B------:R-:W-:-:S05]  /*1330*/  VIADD R0, R0, 0x800 ;  /* 0x0000080000007836 */ /* 0x000fca0000000000 */
[----:B------:R-:W-:-:S13]  /*1340*/  LOP3.LUT P0, RZ, R0, 0x3ff, RZ, 0xc0, !PT ;  /* 0x000003ff00ff7812 */ /* 0x000fda000780c0ff */
[----:B---34-:R-:W-:Y:S05]  /*1350*/  @!P0 BRA `(.L_x_13) ;  /* 0x0000000000408947 */ /* 0x018fea0003800000 */
[----:B------:R-:W-:Y:S01]  /*1360*/  MOV R0, 0x0 ;  /* 0x0000000000007802 */ /* 0x000fe20000000f00 */
[----:B------:R-:W-:Y:S01]  /*1370*/  ULDC.64 UR4, c[0x4][0x70] ;  /* 0x01001c0000047ab9 */ /* 0x000fe20000000a00 */
[----:B------:R-:W-:Y:S01]  /*1380*/  ULDC.64 UR6, c[0x4][0x8] ;  /* 0x0100020000067ab9 */ /* 0x000fe20000000a00 */
[----:B------:R-:W-:Y:S01]  /*1390*/  IMAD.U32 R4, RZ, RZ, UR4 ;  /* 0x00000004ff047e24 */ /* 0x000fe2000f8e00ff */
[----:B------:R1:W2:Y:S01]  /*13a0*/  LDC.64 R14, c[0x4][R0] ;  /* 0x01000000000e7b82 */ /* 0x0002a20000000a00 */
[----:B------:R-:W-:Y:S01]  /*13b0*/  IMAD.U32 R5, RZ, RZ, UR5 ;  /* 0x00000005ff057e24 */ /* 0x000fe2000f8e00ff */
[----:B------:R-:W-:Y:S01]  /*13c0*/  ULDC.64 UR4, c[0x4][0x78] ;  /* 0x01001e0000047ab9 */ /* 0x000fe20000000a00 */
[----:B------:R-:W-:Y:S02]  /*13d0*/  IMAD.U32 R10, RZ, RZ, UR6 ;  /* 0x00000006ff0a7e24 */ /* 0x000fe4000f8e00ff */
[----:B------:R-:W-:Y:S02]  /*13e0*/  IMAD.U32 R6, RZ, RZ, UR4 ;  /* 0x00000004ff067e24 */ /* 0x000fe4000f8e00ff */
[----:B------:R-:W-:-:S02]  /*13f0*/  IMAD.U32 R7, RZ, RZ, UR5 ;  /* 0x00000005ff077e24 */ /* 0x000fc4000f8e00ff */
[----:B------:R-:W-:Y:S02]  /*1400*/  IMAD.U32 R11, RZ, RZ, UR7 ;  /* 0x00000007ff0b7e24 */ /* 0x000fe4000f8e00ff */
[----:B------:R-:W-:Y:S02]  /*1410*/  IMAD.MOV.U32 R8, RZ, RZ, 0x70 ;  /* 0x00000070ff087424 */ /* 0x000fe400078e00ff */
[----:B------:R-:W-:Y:S02]  /*1420*/  IMAD.MOV.U32 R12, RZ, RZ, 0x1 ;  /* 0x00000001ff0c7424 */ /* 0x000fe400078e00ff */
[----:B-1----:R-:W-:-:S07]  /*1430*/  IMAD.MOV.U32 R13, RZ, RZ, RZ ;  /* 0x000000ffff0d7224 */ /* 0x002fce00078e00ff */
[----:B------:R-:W-:-:S07]  /*1440*/  LEPC R20, `(.L_x_13) ;  /* 0x000000001014794e */ /* 0x000fce0000000000 */
[----:B0-2--5:R-:W-:Y:S05]  /*1450*/  CALL.ABS.NOINC R14 ;  /* 0x000000000e007343 */ /* 0x025fea0003c00000 */
.L_x_13:
[----:B------:R-:W1:Y:S01]  /*1460*/  S2R R3, SR_CgaCtaId ;  /* 0x0000000000037919 */ /* 0x000e620000008800 */
[----:B------:R-:W-:-:S04]  /*1470*/  MOV R0, 0x400 ;  /* 0x0000040000007802 */ /* 0x000fc80000000f00 */
[----:B-1----:R-:W-:-:S05]  /*1480*/  LEA R0, R3, R0, 0x18 ;  /* 0x0000000003007211 */ /* 0x002fca00078ec0ff */
[----:B------:R-:W-:-:S05]  /*1490*/  VIADD R0, R0, 0x1c800 ;  /* 0x0001c80000007836 */ /* 0x000fca0000000000 */
[----:B------:R-:W-:-:S13]  /*14a0*/  LOP3.LUT P0, RZ, R0, 0x3ff, RZ, 0xc0, !PT ;  /* 0x000003ff00ff7812 */ /* 0x000fda000780c0ff */
[----:B------:R-:W-:Y:S05]  /*14b0*/  @!P0 BRA `(.L_x_14) ;  /* 0x00000000007c8947 */ /* 0x000fea0003800000 */
        /* <DEDUP_REMOVED lines=16> */
.L_x_15:
[----:B------:R-:W0:Y:S01]  /*15c0*/  LDC.64 R22, c[0x4][R22] ;  /* 0x0100000016167b82 */ /* 0x000e220000000a00 */
[----:B------:R-:W-:Y:S01]  /*15d0*/  ULDC.64 UR4, c[0x4][0x70] ;  /* 0x01001c0000047ab9 */ /* 0x000fe20000000a00 */
[----:B------:R-:W-:Y:S01]  /*15e0*/  ULDC.64 UR6, c[0x4][0x78] ;  /* 0x01001e0000067ab9 */ /* 0x000fe20000000a00 */
[----:B------:R-:W-:Y:S02]  /*15f0*/  IMAD.U32 R4, RZ, RZ, UR4 ;  /* 0x00000004ff047e24 */ /* 0x000fe4000f8e00ff */
        /* <DEDUP_REMOVED lines=8> */
[----:B------:R-:W-:-:S07]  /*1680*/  IMAD.MOV.U32 R13, RZ, RZ, RZ ;  /* 0x000000ffff0d7224 */ /* 0x000fce00078e00ff */
[----:B------:R-:W-:-:S07]  /*1690*/  LEPC R20, `(.L_x_14) ;  /* 0x000000001014794e */ /* 0x000fce0000000000 */
[----:B0-----:R-:W-:Y:S05]  /*16a0*/  CALL.ABS.NOINC R22 ;  /* 0x0000000016007343 */ /* 0x001fea0003c00000 */
.L_x_14:
[----:B------:R-:W-:Y:S01]  /*16b0*/  UMOV UR4, 0xffffffff ;  /* 0xffffffff00047882 */ /* 0x000fe20000000000 */
[----:B------:R-:W-:-:S04]  /*16c0*/  LOP3.LUT R0, R18, 0x1, RZ, 0xfc, !PT ;  /* 0x0000000112007812 */ /* 0x000fc800078efcff */
[----:B------:R-:W-:Y:S01]  /*16d0*/  ISETP.NE.AND P0, PT, R0, 0x3, PT ;  /* 0x000000030000780c */ /* 0x000fe20003f05270 */
[----:B------:R-:W-:-:S12]  /*16e0*/  BRA.DIV UR4, `(.L_x_16) ;  /* 0x000000a604647947 */ /* 0x000fd8000b800000 */
.L_x_210:
[----:B------:R-:W-:Y:S05]  /*16f0*/  @!P0 BRA `(.L_x_17) ;  /* 0x0000000000048947 */ /* 0x000fea0003800000 */
[----:B------:R-:W-:Y:S01]  /*1700*/  BPT.TRAP 0x1 ;  /* 0x000000040000795c */ /* 0x000fe20000300000 */
.L_x_17:
[----:B------:R-:W1:Y:S01]  /*1710*/  S2UR UR5, SR_CgaCtaId ;  /* 0x00000000000579c3 */ /* 0x000e620000008800 */
[----:B------:R-:W-:Y:S01]  /*1720*/  UMOV UR4, 0x400 ;  /* 0x0000040000047882 */ /* 0x000fe20000000000 */
[----:B------:R-:W-:Y:S02]  /*1730*/  IMAD.U32 R0, RZ, RZ, UR40 ;  /* 0x00000028ff007e24 */ /* 0x000fe4000f8e00ff */
[----:B------:R-:W-:-:S03]  /*1740*/  IMAD.U32 R4, RZ, RZ, UR41 ;  /* 0x00000029ff047e24 */ /* 0x000fc6000f8e00ff */
[----:B------:R-:W-:Y:S01]  /*1750*/  SHF.L.U32 R0, R0, 0x1f, RZ ;  /* 0x0000001f00007819 */ /* 0x000fe200000006ff */
[----:B-1----:R-:W-:-:S06]  /*1760*/  ULEA UR4, UR5, UR4, 0x18 ;  /* 0x0000000405047291 */ /* 0x002fcc000f8ec03f */
[----:B------:R-:W-:-:S04]  /*1770*/  IMAD.U32 R3, RZ, RZ, UR4 ;  /* 0x00000004ff037e24 */ /* 0x000fc8000f8e00ff */
[----:B------:R-:W-:-:S04]  /*1780*/  IMAD R5, R4, 0x8, R3 ;  /* 0x0000000804057824 */ /* 0x000fc800078e0203 */
[----:B------:R1:W2:Y:S01]  /*1790*/  SYNCS.PHASECHK.TRANS64.TRYWAIT P1, [R5+URZ], R0 ;  /* 0x00000000050075a7 */ /* 0x0002a2000802017f */
[----:B------:R-:W-:Y:S05]  /*17a0*/  @!P0 BRA `(.L_x_18) ;  /* 0x0000000000048947 */ /* 0x000fea0003800000 */
[----:B------:R-:W-:Y:S01]  /*17b0*/  BPT.TRAP 0x1 ;  /* 0x000000040000795c */ /* 0x000fe20000300000 */
.L_x_18:
[----:B--2---:R-:W-:Y:S05]  /*17c0*/  @P1 BRA `(.L_x_19) ;  /* 0x0000000000081947 */ /* 0x004fea0003800000 */
[----:B------:R-:W2:Y:S02]  /*17d0*/  SYNCS.PHASECHK.TRANS64.TRYWAIT P1, [R5+URZ], R0 ;  /* 0x00000000050075a7 */ /* 0x000ea4000802017f */
[----:B--2---:R-:W-:Y:S05]  /*17e0*/  @!P1 BRA `(.L_x_20) ;  /* 0x000000a400449947 */ /* 0x004fea0003800000 */
.L_x_19:
[----:B------:R-:W-:-:S04]  /*17f0*/  UIADD3 UR4, UR41, 0x1, URZ ;  /* 0x0000000129047890 */ /* 0x000fc8000fffe03f */
[----:B------:R-:W-:Y:S02]  /*1800*/  UISETP.NE.AND UP0, UPT, UR4, 0x7, UPT ;  /* 0x000000070400788c */ /* 0x000fe4000bf05270 */
[----:B-12---:R-:W-:Y:S02]  /*1810*/  IMAD.U32 R0, RZ, RZ, UR4 ;  /* 0x00000004ff007e24 */ /* 0x006fe4000f8e00ff */
[----:B------:R-:W-:Y:S02]  /*1820*/  USEL UR4, URZ, 0x1, UP0 ;  /* 0x000000013f047887 */ /* 0x000fe40008000000 */
[----:B------:R-:W-:Y:S02]  /*1830*/  PLOP3.LUT P1, PT, PT, PT, UP0, 0x80, 0x0 ;  /* 0x000000000000781c */ /* 0x000fe40003f2f008 */
[----:B------:R-:W-:Y:S02]  /*1840*/  ULOP3.LUT UR4, UR40, UR4, URZ, 0x3c, !UPT ;  /* 0x0000000428047292 */ /* 0x000fe4000f8e3c3f */
[----:B------:R-:W-:-:S04]  /*1850*/  SEL R0, R0, RZ, P1 ;  /* 0x000000ff00007207 */ /* 0x000fc80000800000 */
[----:B------:R-:W-:Y:S01]  /*1860*/  IMAD.U32 R114, RZ, RZ, UR4 ;  /* 0x00000004ff727e24 */ /* 0x000fe2000f8e00ff */
[----:B------:R-:W-:Y:S06]  /*1870*/  @!P0 BRA `(.L_x_21) ;  /* 0x0000000000048947 */ /* 0x000fec0003800000 */
[----:B------:R-:W-:Y:S01]  /*1880*/  BPT.TRAP 0x1 ;  /* 0x000000040000795c */ /* 0x000fe20000300000 */
.L_x_21:
[----:B------:R-:W-:Y:S01]  /*1890*/  IMAD.U32 R5, RZ, RZ, UR41 ;  /* 0x00000029ff057e24 */ /* 0x000fe2000f8e00ff */
[----:B------:R-:W-:Y:S01]  /*18a0*/  SHF.L.U32 R27, R114, 0x1f, RZ ;  /* 0x0000001f721b7819 */ /* 0x000fe200000006ff */
[----:B------:R-:W-:Y:S01]  /*18b0*/  IMAD R12, R0, 0x8, R3 ;  /* 0x00000008000c7824 */ /* 0x000fe200078e0203 */
[----:B------:R-:W-:Y:S01]  /*18c0*/  BSSY B0, `(.L_x_22) ;  /* 0x00000b5000007945 */ /* 0x000fe20003800000 */
[----:B------:R-:W-:Y:S01]  /*18d0*/  IMAD R4, R5, 0x4000, R104 ;  /* 0x0000400005047824 */ /* 0x000fe200078e0268 */
[----:B0-----:R-:W-:Y:S01]  /*18e0*/  SHF.R.S32.HI R5, RZ, 0x1f, R24 ;  /* 0x0000001fff057819 */ /* 0x001fe20000011418 */
[----:B------:R0:W1:Y:S01]  /*18f0*/  SYNCS.PHASECHK.TRANS64.TRYWAIT P3, [R12+URZ], R27 ;  /* 0x0000001b0c0075a7 */ /* 0x000062000806017f */
[----:B------:R-:W-:Y:S02]  /*1900*/  IMAD.MOV.U32 R6, RZ, RZ, 0x8d10d10 ;  /* 0x08d10d10ff067424 */ /* 0x000fe400078e00ff */
[----:B------:R-:W-:Y:S01]  /*1910*/  IMAD.IADD R7, R3, 0x1, R4 ;  /* 0x0000000103077824 */ /* 0x000fe200078e0204 */
[----:B------:R-:W-:-:S03]  /*1920*/  LEA.HI R4, R5, R24, RZ, 0x2 ;  /* 0x0000001805047211 */ /* 0x000fc600078f10ff */
[--C-:B------:R-:W-:Y:S01]  /*1930*/  IMAD.IADD R8, R108, 0x1, R7.reuse ;  /* 0x000000016c087824 */ /* 0x100fe200078e0207 */
[----:B------:R-:W-:Y:S01]  /*1940*/  LDS.U8 R13, [R7+0x800] ;  /* 0x00080000070d7984 */ /* 0x000fe20000000000 */
[----:B------:R-:W-:Y:S01]  /*1950*/  IMAD.IADD R9, R109, 0x1, R7 ;  /* 0x000000016d097824 */ /* 0x000fe200078e0207 */
[----:B------:R-:W-:Y:S02]  /*1960*/  LOP3.LUT R11, R4, 0xfffffffc, RZ, 0xc0, !PT ;  /* 0xfffffffc040b7812 */ /* 0x000fe400078ec0ff */
[----:B------:R-:W2:Y:S01]  /*1970*/  LDS.U8 R14, [R8+0x800] ;  /* 0x00080000080e7984 */ /* 0x000ea20000000000 */
[----:B------:R-:W-:Y:S01]  /*1980*/  IMAD.IADD R10, R108, 0x1, R9 ;  /* 0x000000016c0a7824 */ /* 0x000fe200078e0209 */
[----:B------:R-:W-:Y:S01]  /*1990*/  LEA.HI R4, R5, R24, RZ, 0x3 ;  /* 0x0000001805047211 */ /* 0x000fe200078f18ff */
[----:B------:R-:W-:Y:S01]  /*19a0*/  IMAD.IADD R11, R24, 0x1, -R11 ;  /* 0x00000001180b7824 */ /* 0x000fe200078e0a0b */
[----:B------:R-:W-:Y:S01]  /*19b0*/  LDS.U8 R15, [R7+0x808] ;  /* 0x00080800070f7984 */ /* 0x000fe20000000000 */
[----:B------:R-:W-:Y:S01]  /*19c0*/  IMAD.MOV.U32 R24, RZ, RZ, -0x650a62f0 ;  /* 0x9af59d10ff187424 */ /* 0x000fe200078e00ff */
[----:B------:R-:W-:Y:S01]  /*19d0*/  SHF.R.S32.HI R4, RZ, 0x3, R4 ;  /* 0x00000003ff047819 */ /* 0x000fe20000011404 */
[C---:B------:R-:W-:Y:S01]  /*19e0*/  IMAD R5, R11.reuse, 0xc, RZ ;  /* 0x0000000c0b057824 */ /* 0x040fe200078e02ff */
[----:B------:R-:W-:Y:S01]  /*19f0*/  LDS.U8 R21, [R7+0x1000] ;  /* 0x0010000007157984 */ /* 0x000fe20000000000 */
[----:B------:R-:W-:-:S03]  /*1a00*/  VIADD R11, R11, 0x4 ;  /* 0x000000040b0b7836 */ /* 0x000fc60000000000 */
[----:B------:R-:W-:Y:S01]  /*1a10*/  LDS.U8 R23, [R7+0x1008] ;  /* 0x0010080007177984 */ /* 0x000fe20000000000 */
[-C--:B------:R-:W-:Y:S02]  /*1a20*/  SHF.R.U64 R24, R24, R5.reuse, 0xdd3f ;  /* 0x0000dd3f18187419 */ /* 0x080fe40000001205 */
[----:B------:R-:W-:Y:S01]  /*1a30*/  SHF.R.U64 R25, R6, R5, 0xb08b ;  /* 0x0000b08b06197419 */ /* 0x000fe20000001205 */
[----:B------:R-:W3:Y:S01]  /*1a40*/  LDS.U8 R22, [R8+0x808] ;  /* 0x0008080008167984 */ /* 0x000ee20000000000 */
[----:B------:R-:W-:Y:S01]  /*1a50*/  IMAD R6, R4, 0x3, RZ ;  /* 0x0000000304067824 */ /* 0x000fe200078e02ff */
[----:B------:R-:W-:Y:S02]  /*1a60*/  LOP3.LUT R5, R24, 0xfff, RZ, 0xc0, !PT ;  /* 0x00000fff18057812 */ /* 0x000fe400078ec0ff */
[----:B------:R-:W4:Y:S01]  /*1a70*/  LDS.U8 R30, [R8+0x1000] ;  /* 0x00100000081e7984 */ /* 0x000f220000000000 */
[----:B------:R-:W-:Y:S02]  /*1a80*/  LOP3.LUT R25, R25, 0xfff, RZ, 0xc0, !PT ;  /* 0x00000fff19197812 */ /* 0x000fe400078ec0ff */
[-C--:B------:R-:W-:Y:S01]  /*1a90*/  SHF.R.U32.HI R5, RZ, R6.reuse, R5 ;  /* 0x00000006ff057219 */ /* 0x080fe20000011605 */
[----:B------:R-:W1:Y:S01]  /*1aa0*/  LDS.U8 R34, [R8+0x1008] ;  /* 0x0010080008227984 */ /* 0x000e620000000000 */
[----:B------:R-:W-:-:S03]  /*1ab0*/  SHF.R.U32.HI R6, RZ, R6, R25 ;  /* 0x00000006ff067219 */ /* 0x000fc60000011619 */
[----:B------:R-:W1:Y:S02]  /*1ac0*/  LDS.U8 R20, [R9+0x800] ;  /* 0x0008000009147984 */ /* 0x000e640000000000 */
[----:B0-----:R-:W-:Y:S02]  /*1ad0*/  IMAD.MOV.U32 R12, RZ, RZ, R6 ;  /* 0x000000ffff0c7224 */ /* 0x001fe400078e0006 */
[----:B------:R-:W0:Y:S04]  /*1ae0*/  LDS.U8 R26, [R9+0x808] ;  /* 0x00080800091a7984 */ /* 0x000e280000000000 */
[----:B------:R-:W0:Y:S04]  /*1af0*/  LDS.U8 R32, [R9+0x1000] ;  /* 0x0010000009207984 */ /* 0x000e280000000000 */
[----:B------:R-:W0:Y:S01]  /*1b00*/  LDS.U8 R36, [R9+0x1008] ;  /* 0x0010080009247984 */ /* 0x000e220000000000 */
[----:B--2---:R-:W-:Y:S01]  /*1b10*/  PRMT R13, R14, 0x7604, R13 ;  /* 0x000076040e0d7816 */ /* 0x004fe2000000000d */
[----:B------:R-:W-:-:S02]  /*1b20*/  IMAD.MOV.U32 R14, RZ, RZ, R5 ;  /* 0x000000ffff0e7224 */ /* 0x000fc400078e0005 */
[----:B------:R-:W2:Y:S04]  /*1b30*/  LDS.U8 R100, [R10+0x800] ;  /* 0x000800000a647984 */ /* 0x000ea80000000000 */
[----:B------:R-:W2:Y:S04]  /*1b40*/  LDS.U8 R28, [R10+0x808] ;  /* 0x000808000a1c7984 */ /* 0x000ea80000000000 */
[----:B------:R-:W2:Y:S04]  /*1b50*/  LDS.U8 R102, [R10+0x1000] ;  /* 0x001000000a667984 */ /* 0x000ea80000000000 */
[----:B------:R-:W2:Y:S01]  /*1b60*/  LDS.U8 R38, [R10+0x1008] ;  /* 0x001008000a267984 */ /* 0x000ea20000000000 */
[----:B---3--:R-:W-:-:S02]  /*1b70*/  PRMT R15, R22, 0x7604, R15 ;  /* 0x00007604160f7816 */ /* 0x008fc4000000000f */
[----:B----4-:R-:W-:Y:S02]  /*1b80*/  PRMT R21, R30, 0x7604, R21 ;  /* 0x000076041e157816 */ /* 0x010fe40000000015 */
[----:B-1----:R-:W-:Y:S02]  /*1b90*/  PRMT R23, R34, 0x7604, R23 ;  /* 0x0000760422177816 */ /* 0x002fe40000000017 */
[----:B------:R-:W-:Y:S02]  /*1ba0*/  PRMT R13, R20, 0x7054, R13 ;  /* 0x00007054140d7816 */ /* 0x000fe4000000000d */
[----:B0-----:R-:W-:Y:S02]  /*1bb0*/  PRMT R15, R26, 0x7054, R15 ;  /* 0x000070541a0f7816 */ /* 0x001fe4000000000f */
[----:B------:R-:W-:Y:S02]  /*1bc0*/  PRMT R21, R32, 0x7054, R21 ;  /* 0x0000705420157816 */ /* 0x000fe40000000015 */
[----:B------:R-:W-:-:S02]  /*1bd0*/  PRMT R23, R36, 0x7054, R23 ;  /* 0x0000705424177816 */ /* 0x000fc40000000017 */
[----:B--2---:R-:W-:Y:S01]  /*1be0*/  PRMT R100, R100, 0x654, R13 ;  /* 0x0000065464647816 */ /* 0x004fe2000000000d */
[----:B------:R-:W-:Y:S01]  /*1bf0*/  IMAD.MOV.U32 R13, RZ, RZ, RZ ;  /* 0x000000ffff0d7224 */ /* 0x000fe200078e00ff */
[----:B------:R-:W-:Y:S02]  /*1c00*/  PRMT R101, R28, 0x654, R15 ;  /* 0x000006541c657816 */ /* 0x000fe4000000000f */
[----:B------:R-:W-:Y:S02]  /*1c10*/  PRMT R102, R102, 0x654, R21 ;  /* 0x0000065466667816 */ /* 0x000fe40000000015 */
[----:B------:R-:W-:-:S07]  /*1c20*/  PRMT R103, R38, 0x654, R23 ;  /* 0x0000065426677816 */ /* 0x000fce0000000017 */
.L_x_24:
[----:B0-----:R-:W-:Y:S01]  /*1c30*/  IMAD R15, R13, 0x2, R4 ;  /* 0x000000020d0f7824 */ /* 0x001fe200078e0204 */
[----:B------:R-:W-:Y:S01]  /*1c40*/  LOP3.LUT R20, R14, 0x7, RZ, 0xc0, !PT ;  /* 0x000000070e147812 */ /* 0x000fe200078ec0ff */
[----:B------:R-:W-:Y:S01]  /*1c50*/  IMAD.MOV.U32 R116, RZ, RZ, 0x70 ;  /* 0x00000070ff747424 */ /* 0x000fe200078e00ff */
[----:B------:R-:W-:Y:S01]  /*1c60*/  UMOV UR4, 0xffffffff ;  /* 0xffffffff00047882 */ /* 0x000fe20000000000 */
[C---:B------:R-:W-:Y:S01]  /*1c70*/  VIADD R21, R15.reuse, 0xfffffffc ;  /* 0xfffffffc0f157836 */ /* 0x040fe20000000000 */
[----:B------:R-:W-:Y:S01]  /*1c80*/  ISETP.GE.AND P1, PT, R15, 0x4, PT ;  /* 0x000000040f00780c */ /* 0x000fe20003f26270 */
[----:B------:R-:W-:Y:S01]  /*1c90*/  IMAD.U32 R28, RZ, RZ, UR41 ;  /* 0x00000029ff1c7e24 */ /* 0x000fe2000f8e00ff */
[----:B------:R-:W-:Y:S01]  /*1ca0*/  SHF.R.S32.HI R14, RZ, 0x3, R14 ;  /* 0x00000003ff0e7819 */ /* 0x000fe2000001140e */
[----:B------:R-:W-:Y:S01]  /*1cb0*/  IMAD.MOV.U32 R118, RZ, RZ, 0x240 ;  /* 0x00000240ff767424 */ /* 0x000fe200078e00ff */
[----:B------:R-:W-:-:S04]  /*1cc0*/  SEL R20, R20, R11, !P1 ;  /* 0x0000000b14147207 */ /* 0x000fc80004800000 */
[C---:B------:R-:W-:Y:S01]  /*1cd0*/  LOP3.LUT R22, R20.reuse, 0x1, RZ, 0xc0, !PT ;  /* 0x0000000114167812 */ /* 0x040fe200078ec0ff */
[----:B------:R-:W-:-:S04]  /*1ce0*/  IMAD.SHL.U32 R15, R20, 0x10, RZ ;  /* 0x00000010140f7824 */ /* 0x000fc800078e00ff */
[----:B------:R-:W-:Y:S02]  /*1cf0*/  @!P1 LOP3.LUT R21, R12, 0x7, RZ, 0xc0, !PT ;  /* 0x000000070c159812 */ /* 0x000fe400078ec0ff */
[----:B------:R-:W-:Y:S01]  /*1d00*/  ISETP.NE.U32.AND P1, PT, R22, 0x1, PT ;  /* 0x000000011600780c */ /* 0x000fe20003f25070 */
[C---:B------:R-:W-:Y:S01]  /*1d10*/  VIADD R22, R20.reuse, 0x1 ;  /* 0x0000000114167836 */ /* 0x040fe20000000000 */
[-C--:B------:R-:W-:Y:S02]  /*1d20*/  ISETP.NE.AND P4, PT, R20, R21.reuse, PT ;  /* 0x000000151400720c */ /* 0x080fe40003f85270 */
[----:B------:R-:W-:Y:S01]  /*1d30*/  LOP3.LUT R24, R15, 0x70, RZ, 0xc0, !PT ;  /* 0x000000700f187812 */ /* 0x000fe200078ec0ff */
[C---:B------:R-:W-:Y:S01]  /*1d40*/  VIADD R15, R21.reuse, 0x1 ;  /* 0x00000001150f7836 */ /* 0x040fe20000000000 */
[----:B------:R-:W-:Y:S02]  /*1d50*/  SEL R22, R22, R21, !P4 ;  /* 0x0000001516167207 */ /* 0x000fe40006000000 */
[----:B------:R-:W-:Y:S01]  /*1d60*/  SEL R23, R116, 0x90, !P1 ;  /* 0x0000009074177807 */ /* 0x000fe20004800000 */
[----:B------:R-:W-:Y:S01]  /*1d70*/  IMAD R24, R21, 0x800, R24 ;  /* 0x0000080015187824 */ /* 0x000fe200078e0218 */
[----:B------:R-:W-:Y:S01]  /*1d80*/  R2P PR, R20, 0x6 ;  /* 0x0000000614007804 */ /* 0x000fe20000000000 */
[C---:B------:R-:W-:Y:S01]  /*1d90*/  IMAD.SHL.U32 R26, R22.reuse, 0x10, RZ ;  /* 0x00000010161a7824 */ /* 0x040fe200078e00ff */
[----:B------:R-:W-:Y:S01]  /*1da0*/  LOP3.LUT R27, R22, 0x1, RZ, 0xc0, !PT ;  /* 0x00000001161b7812 */ /* 0x000fe200078ec0ff */
[----:B------:R-:W-:Y:S01]  /*1db0*/  IMAD R25, R111, R23, R106 ;  /* 0x000000176f197224 */ /* 0x000fe200078e026a */
[----:B------:R-:W-:Y:S01]  /*1dc0*/  SEL R23, R15, R20, !P4 ;  /* 0x000000140f177207 */ /* 0x000fe20006000000 */
[----:B------:R-:W-:Y:S01]  /*1dd0*/  IMAD R24, R28, 0x4000, R24 ;  /* 0x000040001c187824 */ /* 0x000fe200078e0218 */
[----:B------:R-:W-:-:S02]  /*1de0*/  LOP3.LUT R26, R26, 0x70, RZ, 0xc0, !PT ;  /* 0x000000701a1a7812 */ /* 0x000fc400078ec0ff */
[----:B------:R-:W-:Y:S02]  /*1df0*/  ISETP.NE.U32.AND P4, PT, R27, 0x1, PT ;  /* 0x000000011b00780c */ /* 0x000fe40003f85070 */
[----:B------:R-:W-:Y:S01]  /*1e00*/  IADD3 R32, R3, R24, R25 ;  /* 0x0000001803207210 */ /* 0x000fe20007ffe019 */
[----:B------:R-:W-:Y:S01]  /*1e10*/  IMAD R15, R23, 0x800, R26 ;  /* 0x00000800170f7824 */ /* 0x000fe200078e021a */
[----:B------:R-:W-:Y:S02]  /*1e20*/  SEL R24, R116, 0x90, !P4 ;  /* 0x0000009074187807 */ /* 0x000fe40006000000 */
[----:B------:R-:W-:Y:S01]  /*1e30*/  SHF.R.S32.HI R12, RZ, 0x3, R12 ;  /* 0x00000003ff0c7819 */ /* 0x000fe2000001140c */
[C---:B------:R-:W-:Y:S01]  /*1e40*/  VIADD R25, R32.reuse, 0x1c800 ;  /* 0x0001c80020197836 */ /* 0x040fe20000000000 */
[----:B------:R0:W1:Y:S01]  /*1e50*/  LDS.U8 R29, [R32+0x1cc00] ;  /* 0x01cc0000201d7984 */ /* 0x0000620000000000 */
[----:B------:R-:W-:Y:S02]  /*1e60*/  VIADD R26, R32, 0x1c920 ;  /* 0x0001c920201a7836 */ /* 0x000fe40000000000 */
[----:B------:R-:W-:Y:S01]  /*1e70*/  IMAD R28, R28, 0x4000, R15 ;  /* 0x000040001c1c7824 */ /* 0x000fe200078e020f */
[----:B------:R-:W-:Y:S01]  /*1e80*/  SEL R15, R118, 0x1c0, !P2 ;  /* 0x000001c0760f7807 */ /* 0x000fe20005000000 */
[----:B------:R-:W-:Y:S01]  /*1e90*/  @P1 VIADD R26, R25, 0xe0 ;  /* 0x000000e0191a1836 */ /* 0x000fe20000000000 */
[----:B------:R-:W-:Y:S01]  /*1ea0*/  R2P PR, R22, 0x6 ;  /* 0x0000000616007804 */ /* 0x000fe20000000000 */
[----:B------:R-:W-:-:S02]  /*1eb0*/  IMAD R24, R111, R24, R106 ;  /* 0x000000186f187224 */ /* 0x000fc400078e026a */
[C---:B------:R-:W-:Y:S01]  /*1ec0*/  IMAD.IADD R35, R15.reuse, 0x1, R32 ;  /* 0x000000010f237824 */ /* 0x040fe200078e0220 */
[----:B------:R0:W2:Y:S01]  /*1ed0*/  LDS.U8 R30, [R26+0x400] ;  /* 0x000400001a1e7984 */ /* 0x0000a20000000000 */
[----:B------:R-:W-:Y:S01]  /*1ee0*/  SEL R33, R118, 0x1c0, !P2 ;  /* 0x000001c076217807 */ /* 0x000fe20005000000 */
[----:B------:R-:W-:Y:S01]  /*1ef0*/  IMAD.IADD R15, R15, 0x1, R26 ;  /* 0x000000010f0f7824 */ /* 0x000fe200078e021a */
[----:B------:R-:W-:Y:S01]  /*1f00*/  IADD3 R42, R3, R28, R24 ;  /* 0x0000001c032a7210 */ /* 0x000fe20007ffe018 */
[----:B------:R0:W3:Y:S04]  /*1f10*/  LDS.U8 R27, [R35+0x1c800] ;  /* 0x01c80000231b7984 */ /* 0x0000e80000000000 */
[C---:B------:R-:W-:Y:S01]  /*1f20*/  VIADD R25, R42.reuse, 0x1c800 ;  /* 0x0001c8002a197836 */ /* 0x040fe20000000000 */
[----:B------:R0:W4:Y:S01]  /*1f30*/  LDS.U8 R24, [R32+0x1c800] ;  /* 0x01c8000020187984 */ /* 0x0001220000000000 */
[----:B------:R-:W-:-:S02]  /*1f40*/  VIADD R36, R42, 0x1c920 ;  /* 0x0001c9202a247836 */ /* 0x000fc40000000000 */
[----:B------:R-:W-:Y:S01]  /*1f50*/  @P1 VIADD R36, R25, 0xe0 ;  /* 0x000000e019241836 */ /* 0x000fe20000000000 */
[----:B------:R0:W0:Y:S01]  /*1f60*/  LDS.U8 R31, [R35+0x1cc00] ;  /* 0x01cc0000231f7984 */ /* 0x0000220000000000 */
[C---:B------:R-:W-:Y:S02]  /*1f70*/  IMAD.IADD R43, R33.reuse, 0x1, R42 ;  /* 0x00000001212b7824 */ /* 0x040fe400078e022a */
[----:B------:R-:W-:Y:S01]  /*1f80*/  IMAD.IADD R37, R33, 0x1, R36 ;  /* 0x0000000121257824 */ /* 0x000fe200078e0224 */
[----:B------:R0:W0:Y:S04]  /*1f90*/  LDS.U8 R25, [R26] ;  /* 0x000000001a197984 */ /* 0x0000280000000000 */
[----:B------:R0:W0:Y:S04]  /*1fa0*/  LDS.U8 R34, [R42+0x1c800] ;  /* 0x01c800002a227984 */ /* 0x0000280000000000 */
[----:B------:R0:W0:Y:S04]  /*1fb0*/  LDS.U8 R38, [R42+0x1cc00] ;  /* 0x01cc00002a267984 */ /* 0x0000280000000000 */
[----:B------:R0:W0:Y:S04]  /*1fc0*/  LDS.U8 R28, [R15] ;  /* 0x000000000f1c7984 */ /* 0x0000280000000000 */
[----:B------:R0:W0:Y:S04]  /*1fd0*/  LDS.U8 R32, [R15+0x400] ;  /* 0x000400000f207984 */ /* 0x0000280000000000 */
[----:B------:R0:W0:Y:S04]  /*1fe0*/  LDS.U8 R33, [R36] ;  /* 0x0000000024217984 */ /* 0x0000280000000000 */
[----:B------:R0:W0:Y:S04]  /*1ff0*/  LDS.U8 R39, [R36+0x400] ;  /* 0x0004000024277984 */ /* 0x0000280000000000 */
[----:B------:R0:W0:Y:S04]  /*2000*/  LDS.U8 R35, [R43+0x1c800] ;  /* 0x01c800002b237984 */ /* 0x0000280000000000 */
[----:B------:R0:W0:Y:S04]  /*2010*/  LDS.U8 R40, [R43+0x1cc00] ;  /* 0x01cc00002b287984 */ /* 0x0000280000000000 */
[----:B------:R0:W0:Y:S04]  /*2020*/  LDS.U8 R26, [R37] ;  /* 0x00000000251a7984 */ /* 0x0000280000000000 */
[----:B------:R0:W0:Y:S01]  /*2030*/  LDS.U8 R41, [R37+0x400] ;  /* 0x0004000025297984 */ /* 0x0000220000000000 */
[----:B-1234-:R-:W-:Y:S05]  /*2040*/  BRA.DIV UR4, `(.L_x_23) ;  /* 0x0000009e04407947 */ /* 0x01efea000b800000 */
[----:B------:R-:W-:Y:S01]  /*2050*/  NOP ;  /* 0x0000000000007918 */ /* 0x000fe20000000000 */
.L_x_213:
[C---:B------:R-:W-:Y:S01]  /*2060*/  R2P PR, R21.reuse, 0x6 ;  /* 0x0000000615007804 */ /* 0x040fe20000000000 */
[----:B------:R-:W-:Y:S01]  /*2070*/  IMAD.MOV.U32 R119, RZ, RZ, 0x120 ;  /* 0x00000120ff777424 */ /* 0x000fe200078e00ff */
[C---:B0-----:R-:W-:Y:S01]  /*2080*/  LOP3.LUT R15, R21.reuse, 0x1, RZ, 0xc0, !PT ;  /* 0x00000001150f7812 */ /* 0x041fe200078ec0ff */
[----:B------:R-:W-:Y:S02]  /*2090*/  IMAD.SHL.U32 R21, R21, 0x10, RZ ;  /* 0x0000001015157824 */ /* 0x000fe400078e00ff */
[----:B------:R-:W-:Y:S01]  /*20a0*/  IMAD.U32 R42, RZ, RZ, UR41 ;  /* 0x00000029ff2a7e24 */ /* 0x000fe2000f8e00ff */
[----:B------:R-:W-:Y:S01]  /*20b0*/  ISETP.NE.U32.AND P4, PT, R15, 0x1, PT ;  /* 0x000000010f00780c */ /* 0x000fe20003f85070 */
[----:B------:R-:W-:Y:S01]  /*20c0*/  VIADD R13, R13, 0x1 ;  /* 0x000000010d0d7836 */ /* 0x000fe20000000000 */
[----:B------:R-:W-:Y:S02]  /*20d0*/  LOP3.LUT R21, R21, 0x70, RZ, 0xc0, !PT ;  /* 0x0000007015157812 */ /* 0x000fe400078ec0ff */
[----:B------:R-:W-:-:S02]  /*20e0*/  SEL R36, R119, 0xe0, !P1 ;  /* 0x000000e077247807 */ /* 0x000fc40004800000 */
[----:B------:R-:W-:Y:S01]  /*20f0*/  SEL R15, R116, 0x90, !P4 ;  /* 0x00000090740f7807 */ /* 0x000fe20006000000 */
[----:B------:R-:W-:Y:S02]  /*2100*/  IMAD R21, R20, 0x800, R21 ;  /* 0x0000080014157824 */ /* 0x000fe400078e0215 */
[----:B------:R-:W-:Y:S02]  /*2110*/  IMAD R36, R111, R36, RZ ;  /* 0x000000246f247224 */ /* 0x000fe400078e02ff */
[----:B------:R-:W-:Y:S01]  /*2120*/  IMAD R20, R42, 0x4000, R21 ;  /* 0x000040002a147824 */ /* 0x000fe200078e0215 */
[----:B------:R-:W-:Y:S01]  /*2130*/  LOP3.LUT R21, R23, 0x1, RZ, 0xc0, !PT ;  /* 0x0000000117157812 */ /* 0x000fe200078ec0ff */
[----:B------:R-:W-:-:S05]  /*2140*/  IMAD R15, R106, R15, R36 ;  /* 0x0000000f6a0f7224 */ /* 0x000fca00078e0224 */
[----:B------:R-:W-:-:S05]  /*2150*/  IADD3 R36, R3, R20, R15 ;  /* 0x0000001403247210 */ /* 0x000fca0007ffe00f */
[C---:B------:R-:W-:Y:S01]  /*2160*/  VIADD R20, R36.reuse, 0x1c800 ;  /* 0x0001c80024147836 */ /* 0x040fe20000000000 */
[----:B------:R0:W-:Y:S01]  /*2170*/  STS.U8 [R36+0x1c800], R24 ;  /* 0x01c8001824007388 */ /* 0x0001e20000000000 */
[----:B------:R-:W-:Y:S02]  /*2180*/  VIADD R15, R36, 0x1ca40 ;  /* 0x0001ca40240f7836 */ /* 0x000fe40000000000 */
[----:B------:R-:W-:Y:S01]  /*2190*/  @P2 VIADD R15, R20, 0x1c0 ;  /* 0x000001c0140f2836 */ /* 0x000fe20000000000 */
[C---:B------:R-:W-:Y:S01]  /*21a0*/  R2P PR, R23.reuse, 0x6 ;  /* 0x0000000617007804 */ /* 0x040fe20000000000 */
[----:B------:R-:W-:Y:S01]  /*21b0*/  IMAD.SHL.U32 R23, R23, 0x10, RZ ;  /* 0x0000001017177824 */ /* 0x000fe200078e00ff */
[----:B------:R-:W-:Y:S02]  /*21c0*/  ISETP.NE.U32.AND P4, PT, R21, 0x1, PT ;  /* 0x000000011500780c */ /* 0x000fe40003f85070 */
[----:B------:R0:W-:Y:S01]  /*21d0*/  STS.U8 [R15], R25 ;  /* 0x000000190f007388 */ /* 0x0001e20000000000 */
[----:B------:R-:W-:-:S02]  /*21e0*/  SEL R20, R119, 0xe0, !P1 ;  /* 0x000000e077147807 */ /* 0x000fc40004800000 */
[----:B------:R-:W-:Y:S01]  /*21f0*/  LOP3.LUT R23, R23, 0x70, RZ, 0xc0, !PT ;  /* 0x0000007017177812 */ /* 0x000fe200078ec0ff */
[----:B------:R0:W-:Y:S01]  /*2200*/  STS.U8 [R36+0x1cc00], R27 ;  /* 0x01cc001b24007388 */ /* 0x0001e20000000000 */
[----:B------:R-:W-:Y:S01]  /*2210*/  SEL R21, R116, 0x90, !P4 ;  /* 0x0000009074157807 */ /* 0x000fe20006000000 */
[----:B------:R-:W-:Y:S01]  /*2220*/  IMAD R20, R111, R20, RZ ;  /* 0x000000146f147224 */ /* 0x000fe200078e02ff */
[----:B------:R-:W-:Y:S01]  /*2230*/  ISETP.NE.AND P1, PT, R13, 0x4, PT ;  /* 0x000000040d00780c */ /* 0x000fe20003f25270 */
[----:B------:R-:W-:Y:S01]  /*2240*/  IMAD R23, R22, 0x800, R23 ;  /* 0x0000080016177824 */ /* 0x000fe200078e0217 */
[----:B------:R0:W-:Y:S01]  /*2250*/  STS.U8 [R15+0x400], R28 ;  /* 0x0004001c0f007388 */ /* 0x0001e20000000000 */
[----:B------:R-:W-:Y:S02]  /*2260*/  IMAD R21, R106, R21, R20 ;  /* 0x000000156a157224 */ /* 0x000fe400078e0214 */
[----:B------:R-:W-:Y:S01]  /*2270*/  IMAD R20, R42, 0x4000, R23 ;  /* 0x000040002a147824 */ /* 0x000fe200078e0217 */
[----:B------:R0:W-:Y:S04]  /*2280*/  STS.U8 [R36+0x1c801], R29 ;  /* 0x01c8011d24007388 */ /* 0x0001e80000000000 */
[----:B------:R-:W-:Y:S01]  /*2290*/  IADD3 R21, R3, R20, R21 ;  /* 0x0000001403157210 */ /* 0x000fe20007ffe015 */
[----:B------:R0:W-:Y:S04]  /*22a0*/  STS.U8 [R15+0x1], R30 ;  /* 0x0000011e0f007388 */ /* 0x0001e80000000000 */
[----:B------:R0:W-:Y:S01]  /*22b0*/  STS.U8 [R36+0x1cc01], R31 ;  /* 0x01cc011f24007388 */ /* 0x0001e20000000000 */
[----:B------:R-:W-:-:S02]  /*22c0*/  VIADD R20, R21, 0x1c800 ;  /* 0x0001c80015147836 */ /* 0x000fc40000000000 */
[----:B------:R-:W-:Y:S01]  /*22d0*/  VIADD R22, R21, 0x1ca40 ;  /* 0x0001ca4015167836 */ /* 0x000fe20000000000 */
[----:B------:R0:W-:Y:S01]  /*22e0*/  STS.U8 [R15+0x401], R32 ;  /* 0x000401200f007388 */ /* 0x0001e20000000000 */
[----:B------:R-:W-:-:S03]  /*22f0*/  @P2 VIADD R22, R20, 0x1c0 ;  /* 0x000001c014162836 */ /* 0x000fc60000000000 */
[----:B------:R0:W-:Y:S04]  /*2300*/  STS.U8 [R36+0x1c804], R34 ;  /* 0x01c8042224007388 */ /* 0x0001e80000000000 */
        /* <DEDUP_REMOVED lines=8> */
[----:B------:R0:W-:Y:S04]  /*2390*/  STS.U8 [R22], R33 ;  /* 0x0000002116007388 */ /* 0x0001e80000000000 */
[----:B------:R0:W-:Y:S04]  /*23a0*/  STS.U8 [R21+0x1cc00], R35 ;  /* 0x01cc002315007388 */ /* 0x0001e80000000000 */
[----:B------:R0:W-:Y:S04]  /*23b0*/  STS.U8 [R22+0x400], R26 ;  /* 0x0004001a16007388 */ /* 0x0001e80000000000 */
[----:B------:R0:W-:Y:S04]  /*23c0*/  STS.U8 [R21+0x1c801], R38 ;  /* 0x01c8012615007388 */ /* 0x0001e80000000000 */
[----:B------:R0:W-:Y:S04]  /*23d0*/  STS.U8 [R22+0x1], R39 ;  /* 0x0000012716007388 */ /* 0x0001e80000000000 */
[----:B------:R0:W-:Y:S04]  /*23e0*/  STS.U8 [R21+0x1cc01], R40 ;  /* 0x01cc012815007388 */ /* 0x0001e80000000000 */
[----:B------:R0:W-:Y:S01]  /*23f0*/  STS.U8 [R22+0x401], R41 ;  /* 0x0004012916007388 */ /* 0x0001e20000000000 */
[----:B------:R-:W-:Y:S05]  /*2400*/  @P1 BRA `(.L_x_24) ;  /* 0xfffffff800081947 */ /* 0x000fea000383ffff */
[----:B------:R-:W-:Y:S05]  /*2410*/  BSYNC B0 ;  /* 0x0000000000007941 */ /* 0x000fea0003800000 */
.L_x_22:
[----:B------:R-:W-:Y:S01]  /*2420*/  LDS.U8 R12, [R7+0x1800] ;  /* 0x00180000070c7984 */ /* 0x000fe20000000000 */
[----:B------:R-:W-:-:S03]  /*2430*/  ISETP.NE.AND P1, PT, RZ, UR44, PT ;  /* 0x0000002cff007c0c */ /* 0x000fc6000bf25270 */
[----:B------:R-:W1:Y:S04]  /*2440*/  LDS.U8 R13, [R8+0x1800] ;  /* 0x00180000080d7984 */ /* 0x000e680000000000 */
[----:B------:R-:W-:Y:S04]  /*2450*/  LDS.U8 R14, [R7+0x1808] ;  /* 0x00180800070e7984 */ /* 0x000fe80000000000 */
[----:B------:R-:W2:Y:S04]  /*2460*/  LDS.U8 R23, [R8+0x1808] ;  /* 0x0018080008177984 */ /* 0x000ea80000000000 */
[----:B------:R-:W-:Y:S04]  /*2470*/  LDS.U8 R20, [R7+0x2000] ;  /* 0x0020000007147984 */ /* 0x000fe80000000000 */
[----:B0-----:R-:W0:Y:S04]  /*2480*/  LDS.U8 R27, [R8+0x2000] ;  /* 0x00200000081b7984 */ /* 0x001e280000000000 */
[----:B------:R-:W-:Y:S04]  /*2490*/  LDS.U8 R22, [R7+0x2008] ;  /* 0x0020080007167984 */ /* 0x000fe80000000000 */
[----:B------:R-:W3:Y:S04]  /*24a0*/  LDS.U8 R33, [R8+0x2008] ;  /* 0x0020080008217984 */ /* 0x000ee80000000000 */
[----:B------:R-:W4:Y:S04]  /*24b0*/  LDS.U8 R15, [R9+0x1800] ;  /* 0x00180000090f7984 */ /* 0x000f280000000000 */
[----:B------:R-:W4:Y:S04]  /*24c0*/  LDS.U8 R25, [R9+0x1808] ;  /* 0x0018080009197984 */ /* 0x000f280000000000 */
[----:B------:R-:W4:Y:S04]  /*24d0*/  LDS.U8 R29, [R9+0x2000] ;  /* 0x00200000091d7984 */ /* 0x000f280000000000 */
[----:B------:R-:W4:Y:S01]  /*24e0*/  LDS.U8 R35, [R9+0x2008] ;  /* 0x0020080009237984 */ /* 0x000f220000000000 */
[----:B-1----:R-:W-:-:S03]  /*24f0*/  PRMT R12, R13, 0x7604, R12 ;  /* 0x000076040d0c7816 */ /* 0x002fc6000000000c */
[----:B------:R-:W1:Y:S04]  /*2500*/  LDS.U8 R21, [R10+0x1800] ;  /* 0x001800000a157984 */ /* 0x000e680000000000 */
[----:B------:R-:W1:Y:S01]  /*2510*/  LDS.U8 R89, [R10+0x1808] ;  /* 0x001808000a597984 */ /* 0x000e620000000000 */
[----:B--2---:R-:W-:-:S03]  /*2520*/  PRMT R14, R23, 0x7604, R14 ;  /* 0x00007604170e7816 */ /* 0x004fc6000000000e */
[----:B------:R-:W2:Y:S04]  /*2530*/  LDS.U8 R31, [R10+0x2000] ;  /* 0x002000000a1f7984 */ /* 0x000ea80000000000 */
[----:B------:R-:W2:Y:S01]  /*2540*/  LDS.U8 R91, [R10+0x2008] ;  /* 0x002008000a5b7984 */ /* 0x000ea20000000000 */
[----:B0-----:R-:W-:Y:S01]  /*2550*/  PRMT R20, R27, 0x7604, R20 ;  /* 0x000076041b147816 */ /* 0x001fe20000000014 */
[----:B------:R-:W-:Y:S01]  /*2560*/  @!PT LDS RZ, [RZ] ;  /* 0x00000000fffff984 */ /* 0x000fe20000000800 */
[----:B------:R-:W-:Y:S01]  /*2570*/  @!PT LDS RZ, [RZ] ;  /* 0x00000000fffff984 */ /* 0x000fe20000000800 */
[----:B------:R-:W-:Y:S01]  /*2580*/  @!PT LDS RZ, [RZ] ;  /* 0x00000000fffff984 */ /* 0x000fe20000000800 */
[----:B------:R-:W-:Y:S01]  /*2590*/  @!PT LDS RZ, [RZ] ;  /* 0x00000000fffff984 */ /* 0x000fe20000000800 */
[----:B------:R0:W-:Y:S06]  /*25a0*/  MEMBAR.ALL.CTA ;  /* 0x0000000000007992 */ /* 0x0001ec0000008000 */
[----:B0-----:R-:W0:Y:S01]  /*25b0*/  FENCE.VIEW.ASYNC.S ;  /* 0x00000000000073c6 */ /* 0x001e220000000000 */
[----:B------:R-:W-:Y:S05]  /*25c0*/  WARPSYNC.ALL ;  /* 0x0000000000007948 */ /* 0x000fea0003800000 */
[----:B---3--:R-:W-:-:S02]  /*25d0*/  PRMT R22, R33, 0x7604, R22 ;  /* 0x0000760421167816 */ /* 0x008fc40000000016 */
[----:B----4-:R-:W-:Y:S02]  /*25e0*/  PRMT R12, R15, 0x7054, R12 ;  /* 0x000070540f0c7816 */ /* 0x010fe4000000000c */
[----:B------:R-:W-:Y:S02]  /*25f0*/  PRMT R14, R25, 0x7054, R14 ;  /* 0x00007054190e7816 */ /* 0x000fe4000000000e */
[----:B------:R-:W-:Y:S02]  /*2600*/  PRMT R20, R29, 0x7054, R20 ;  /* 0x000070541d147816 */ /* 0x000fe40000000014 */
[----:B------:R-:W-:Y:S02]  /*2610*/  PRMT R22, R35, 0x7054, R22 ;  /* 0x0000705423167816 */ /* 0x000fe40000000016 */
[----:B-1----:R-:W-:Y:S01]  /*2620*/  PRMT R88, R21, 0x654, R12 ;  /* 0x0000065415587816 */ /* 0x002fe2000000000c */
[----:B------:R-:W-:Y:S01]  /*2630*/  VIADD R12, R3, 0x1c800 ;  /* 0x0001c800030c7836 */ /* 0x000fe20000000000 */
[----:B------:R-:W-:-:S02]  /*2640*/  PRMT R89, R89, 0x654, R14 ;  /* 0x0000065459597816 */ /* 0x000fc4000000000e */
[----:B--2---:R-:W-:Y:S02]  /*2650*/  PRMT R90, R31, 0x654, R20 ;  /* 0x000006541f5a7816 */ /* 0x004fe40000000014 */
[----:B------:R-:W-:Y:S02]  /*2660*/  PRMT R91, R91, 0x654, R22 ;  /* 0x000006545b5b7816 */ /* 0x000fe40000000016 */
[----:B------:R-:W-:Y:S01]  /*2670*/  R2UR UR4, R12 ;  /* 0x000000000c0472ca */ /* 0x000fe200000e0000 */
[----:B0-----:R-:W-:Y:S06]  /*2680*/  BAR.SYNC.DEFER_BLOCKING 0x2, 0x100 ;  /* 0x0084000000007b1d */ /* 0x001fec0000010000 */
[----:B------:R-:W-:-:S06]  /*2690*/  UMOV UR11, 0x40000040 ;  /* 0x40000040000b7882 */ /* 0x000fcc0000000000 */
[----:B------:R-:W-:-:S04]  /*26a0*/  USHF.R.U32.HI UR4, URZ, 0x4, UR4 ;  /* 0x000000043f047899 */ /* 0x000fc80008011604 */
[----:B------:R-:W-:-:S04]  /*26b0*/  ULOP3.LUT UR4, UR4, 0x3fff, URZ, 0xc0, !UPT ;  /* 0x00003fff04047892 */ /* 0x000fc8000f8ec03f */
[----:B------:R-:W-:-:S04]  /*26c0*/  ULOP3.LUT UR7, UR4, 0x10000, URZ, 0xfc, !UPT ;  /* 0x0001000004077892 */ /* 0x000fc8000f8efc3f */
[----:B------:R-:W-:Y:S01]  /*26d0*/  ULEA UR4, UR41, UR7, 0xa ;  /* 0x0000000729047291 */ /* 0x000fe2000f8e503f */
[----:B------:R-:W-:-:S03]  /*26e0*/  WARPGROUP.ARRIVE ;  /* 0x00000000000079c5 */ /* 0x000fc60000000000 */
[----:B------:R-:W-:-:S03]  /*26f0*/  UIADD3 UR6, UR4, 0x2, URZ ;  /* 0x0000000204067890 */ /* 0x000fc6000fffe03f */
[----:B------:R-:W-:Y:S02]  /*2700*/  UMOV UR10, UR4 ;  /* 0x00000004000a7c82 */ /* 0x000fe40008000000 */
[----:B------:R-:W-:Y:S01]  /*2710*/  QGMMA.64x128x32.F32.E4M3.E4M3 R24, R100, gdesc[UR8], RZ, !UPT, gsb0 ;  /* 0x01e0000864187df3 */ /* 0x000fe2000c0008ff */
[----:B------:R-:W-:Y:S01]  /*2720*/  UMOV UR11, 0x40000040 ;  /* 0x40000040000b7882 */ /* 0x000fe20000000000 */
[----:B------:R-:W-:Y:S01]  /*2730*/  UMOV UR10, UR6 ;  /* 0x00000006000a7c82 */ /* 0x000fe20008000000 */
[----:B------:R-:W-:Y:S02]  /*2740*/  UIADD3 UR6, UR4, 0x4, URZ ;  /* 0x0000000404067890 */ /* 0x000fe4000fffe03f */
[----:B------:R-:W-:Y:S01]  /*2750*/  UIADD3 UR4, UR4, 0x6, URZ ;  /* 0x0000000604047890 */ /* 0x000fe2000fffe03f */
[----:B------:R-:W-:Y:S02]  /*2760*/  WARPGROUP.DEPBAR.LE gsb0, 0x0 ;  /* 0x00008000000079c5 */ /* 0x000fe40000010000 */
[----:B------:R-:W-:-:S06]  /*2770*/  WARPGROUP.ARRIVE ;  /* 0x00000000000079c5 */ /* 0x000fcc0000000000 */
[----:B------:R-:W-:Y:S01]  /*2780*/  QGMMA.64x128x32.F32.E4M3.E4M3 R24, R88, gdesc[UR8], R24, gsb0 ;  /* 0x01e0000858187df3 */ /* 0x000fe20008000818 */
[----:B------:R-:W-:Y:S01]  /*2790*/  UMOV UR10, UR6 ;  /* 0x00000006000a7c82 */ /* 0x000fe20008000000 */
[----:B------:R-:W-:Y:S01]  /*27a0*/  UMOV UR11, 0x40000040 ;  /* 0x40000040000b7882 */ /* 0x000fe20000000000 */
[----:B------:R-:W-:Y:S02]  /*27b0*/  WARPGROUP.DEPBAR.LE gsb0, 0x0 ;  /* 0x00008000000079c5 */ /* 0x000fe40000010000 */
[----:B------:R-:W-:Y:S04]  /*27c0*/  LDS.U8 R12, [R7+0x2800] ;  /* 0x00280000070c7984 */ /* 0x000fe80000000000 */
[----:B------:R-:W0:Y:S04]  /*27d0*/  LDS.U8 R13, [R8+0x2800] ;  /* 0x00280000080d7984 */ /* 0x000e280000000000 */
[----:B------:R-:W-:Y:S04]  /*27e0*/  LDS.U8 R14, [R7+0x2808] ;  /* 0x00280800070e7984 */ /* 0x000fe80000000000 */
[----:B------:R-:W1:Y:S04]  /*27f0*/  LDS.U8 R23, [R8+0x2808] ;  /* 0x0028080008177984 */ /* 0x000e680000000000 */
[----:B------:R-:W-:Y:S04]  /*2800*/  LDS.U8 R22, [R7+0x3000] ;  /* 0x0030000007167984 */ /* 0x000fe80000000000 */
[----:B------:R-:W2:Y:S04]  /*2810*/  LDS.U8 R91, [R8+0x3000] ;  /* 0x00300000085b7984 */ /* 0x000ea80000000000 */
[----:B------:R-:W-:Y:S04]  /*2820*/  LDS.U8 R88, [R7+0x3008] ;  /* 0x0030080007587984 */ /* 0x000fe80000000000 */
[----:B------:R-:W3:Y:S04]  /*2830*/  LDS.U8 R115, [R8+0x3008] ;  /* 0x0030080008737984 */ /* 0x000ee80000000000 */
[----:B------:R-:W4:Y:S04]  /*2840*/  LDS.U8 R15, [R9+0x2800] ;  /* 0x00280000090f7984 */ /* 0x000f280000000000 */
[----:B------:R-:W4:Y:S04]  /*2850*/  LDS.U8 R89, [R9+0x2808] ;  /* 0x0028080009597984 */ /* 0x000f280000000000 */
[----:B------:R-:W4:Y:S04]  /*2860*/  LDS.U8 R101, [R9+0x3000] ;  /* 0x0030000009657984 */ /* 0x000f280000000000 */
[----:B------:R-:W4:Y:S01]  /*2870*/  LDS.U8 R117, [R9+0x3008] ;  /* 0x0030080009757984 */ /* 0x000f220000000000 */
[----:B0-----:R-:W-:-:S03]  /*2880*/  PRMT R12, R13, 0x7604, R12 ;  /* 0x000076040d0c7816 */ /* 0x001fc6000000000c */
[----:B------:R-:W0:Y:S04]  /*2890*/  LDS.U8 R21, [R10+0x2800] ;  /* 0x002800000a157984 */ /* 0x000e280000000000 */
[----:B------:R-:W0:Y:S01]  /*28a0*/  LDS.U8 R20, [R10+0x2808] ;  /* 0x002808000a147984 */ /* 0x000e220000000000 */
[----:B-1----:R-:W-:-:S03]  /*28b0*/  PRMT R14, R23, 0x7604, R14 ;  /* 0x00007604170e7816 */ /* 0x002fc6000000000e */
[----:B------:R-:W1:Y:S04]  /*28c0*/  LDS.U8 R103, [R10+0x3000] ;  /* 0x003000000a677984 */ /* 0x000e680000000000 */
[----:B------:R-:W1:Y:S01]  /*28d0*/  LDS.U8 R100, [R10+0x3008] ;  /* 0x003008000a647984 */ /* 0x000e620000000000 */
[----:B--2---:R-:W-:Y:S02]  /*28e0*/  PRMT R22, R91, 0x7604, R22 ;  /* 0x000076045b167816 */ /* 0x004fe40000000016 */
[----:B---3--:R-:W-:Y:S02]  /*28f0*/  PRMT R88, R115, 0x7604, R88 ;  /* 0x0000760473587816 */ /* 0x008fe40000000058 */
[----:B----4-:R-:W-:Y:S02]  /*2900*/  PRMT R12, R15, 0x7054, R12 ;  /* 0x000070540f0c7816 */ /* 0x010fe4000000000c */
[----:B------:R-:W-:-:S02]  /*2910*/  PRMT R89, R89, 0x7054, R14 ;  /* 0x0000705459597816 */ /* 0x000fc4000000000e */
[----:B------:R-:W-:Y:S02]  /*2920*/  PRMT R22, R101, 0x7054, R22 ;  /* 0x0000705465167816 */ /* 0x000fe40000000016 */
[----:B------:R-:W-:Y:S02]  /*2930*/  PRMT R117, R117, 0x7054, R88 ;  /* 0x0000705475757816 */ /* 0x000fe40000000058 */
[----:B0-----:R-:W-:Y:S02]  /*2940*/  PRMT R88, R21, 0x654, R12 ;  /* 0x0000065415587816 */ /* 0x001fe4000000000c */
[----:B------:R-:W-:Y:S02]  /*2950*/  PRMT R89, R20, 0x654, R89 ;  /* 0x0000065414597816 */ /* 0x000fe40000000059 */
[----:B-1----:R-:W-:Y:S02]  /*2960*/  PRMT R90, R103, 0x654, R22 ;  /* 0x00000654675a7816 */ /* 0x002fe40000000016 */
[----:B------:R-:W-:-:S04]  /*2970*/  PRMT R91, R100, 0x654, R117 ;  /* 0x00000654645b7816 */ /* 0x000fc80000000075 */
        /* <DEDUP_REMOVED lines=8> */
[----:B------:R-:W-:Y:S04]  /*2a00*/  LDS.U8 R20, [R7+0x4000] ;  /* 0x0040000007147984 */ /* 0x000fe80000000000 */
[----:B------:R-:W-:Y:S04]  /*2a10*/  LDS.U8 R22, [R7+0x4008] ;  /* 0x0040080007167984 */ /* 0x000fe80000000000 */
[----:B------:R-:W1:Y:S04]  /*2a20*/  LDS.U8 R23, [R8+0x3808] ;  /* 0x0038080008177984 */ /* 0x000e680000000000 */
[----:B------:R-:W2:Y:S04]  /*2a30*/  LDS.U8 R91, [R8+0x4000] ;  /* 0x00400000085b7984 */ /* 0x000ea80000000000 */
[----:B------:R-:W3:Y:S04]  /*2a40*/  LDS.U8 R117, [R8+0x4008] ;  /* 0x0040080008757984 */ /* 0x000ee80000000000 */
[----:B------:R-:W4:Y:S04]  /*2a50*/  LDS.U8 R15, [R9+0x3800] ;  /* 0x00380000090f7984 */ /* 0x000f280000000000 */
[----:B------:R-:W4:Y:S04]  /*2a60*/  LDS.U8 R89, [R9+0x3808] ;  /* 0x0038080009597984 */ /* 0x000f280000000000 */
[----:B------:R-:W4:Y:S04]  /*2a70*/  LDS.U8 R103, [R9+0x4000] ;  /* 0x0040000009677984 */ /* 0x000f280000000000 */
[----:B------:R-:W4:Y:S01]  /*2a80*/  LDS.U8 R121, [R9+0x4008] ;  /* 0x0040080009797984 */ /* 0x000f220000000000 */
[----:B0-----:R-:W-:-:S03]  /*2a90*/  PRMT R12, R13, 0x7604, R12 ;  /* 0x000076040d0c7816 */ /* 0x001fc6000000000c */
[----:B------:R-:W0:Y:S04]  /*2aa0*/  LDS.U8 R21, [R10+0x3800] ;  /* 0x003800000a157984 */ /* 0x000e280000000000 */
[----:B------:R-:W0:Y:S04]  /*2ab0*/  LDS.U8 R101, [R10+0x3808] ;  /* 0x003808000a657984 */ /* 0x000e280000000000 */
[----:B------:R-:W0:Y:S04]  /*2ac0*/  LDS.U8 R115, [R10+0x4000] ;  /* 0x004000000a737984 */ /* 0x000e280000000000 */
[----:B------:R-:W0:Y:S01]  /*2ad0*/  LDS.U8 R7, [R10+0x4008] ;  /* 0x004008000a077984 */ /* 0x000e220000000000 */
[----:B-1----:R-:W-:-:S02]  /*2ae0*/  PRMT R14, R23, 0x7604, R14 ;  /* 0x00007604170e7816 */ /* 0x002fc4000000000e */
[----:B--2---:R-:W-:Y:S02]  /*2af0*/  PRMT R20, R91, 0x7604, R20 ;  /* 0x000076045b147816 */ /* 0x004fe40000000014 */
[----:B---3--:R-:W-:Y:S02]  /*2b00*/  PRMT R22, R117, 0x7604, R22 ;  /* 0x0000760475167816 */ /* 0x008fe40000000016 */
[----:B----4-:R-:W-:Y:S02]  /*2b10*/  PRMT R12, R15, 0x7054, R12 ;  /* 0x000070540f0c7816 */ /* 0x010fe4000000000c */
[----:B------:R-:W-:Y:S02]  /*2b20*/  PRMT R14, R89, 0x7054, R14 ;  /* 0x00007054590e7816 */ /* 0x000fe4000000000e */
[----:B------:R-:W-:Y:S02]  /*2b30*/  PRMT R20, R103, 0x7054, R20 ;  /* 0x0000705467147816 */ /* 0x000fe40000000014 */
[----:B------:R-:W-:-:S02]  /*2b40*/  PRMT R22, R121, 0x7054, R22 ;  /* 0x0000705479167816 */ /* 0x000fc40000000016 */
[----:B0-----:R-:W-:Y:S02]  /*2b50*/  PRMT R100, R21, 0x654, R12 ;  /* 0x0000065415647816 */ /* 0x001fe4000000000c */
[----:B------:R-:W-:Y:S02]  /*2b60*/  PRMT R101, R101, 0x654, R14 ;  /* 0x0000065465657816 */ /* 0x000fe4000000000e */
[----:B------:R-:W-:Y:S02]  /*2b70*/  PRMT R102, R115, 0x654, R20 ;  /* 0x0000065473667816 */ /* 0x000fe40000000014 */
[----:B------:R-:W-:-:S04]  /*2b80*/  PRMT R103, R7, 0x654, R22 ;  /* 0x0000065407677816 */ /* 0x000fc80000000016 */
[----:B------:R-:W-:-:S06]  /*2b90*/  WARPGROUP.ARRIVE ;  /* 0x00000000000079c5 */ /* 0x000fcc0000000000 */
[----:B------:R-:W-:Y:S03]  /*2ba0*/  QGMMA.64x128x32.F32.E4M3.E4M3 R24, R100, gdesc[UR8], R24, gsb0 ;  /* 0x01e0000864187df3 */ /* 0x000fe60008000818 */
[----:B------:R-:W-:Y:S02]  /*2bb0*/  WARPGROUP.DEPBAR.LE gsb0, 0x0 ;  /* 0x00008000000079c5 */ /* 0x000fe40000010000 */
[----:B------:R-:W-:Y:S05]  /*2bc0*/  @!P1 BRA `(.L_x_25) ;  /* 0x0000002400c49947 */ /* 0x000fea0003800000 */
[----:B------:R-:W-:Y:S05]  /*2bd0*/  @!P0 BRA `(.L_x_26) ;  /* 0x0000000000048947 */ /* 0x000fea0003800000 */
[----:B------:R-:W-:Y:S01]  /*2be0*/  BPT.TRAP 0x1 ;  /* 0x000000040000795c */ /* 0x000fe20000300000 */
.L_x_26:
[----:B------:R-:W-:-:S05]  /*2bf0*/  IMAD.SHL.U32 R7, R0, 0x4000, RZ ;  /* 0x0000400000077824 */ /* 0x000fca00078e00ff */
[----:B------:R-:W-:Y:S01]  /*2c00*/  IADD3 R8, R3, R7, R104 ;  /* 0x0000000703087210 */ /* 0x000fe20007ffe068 */
[----:B------:R-:W-:Y:S06]  /*2c10*/  @P3 BRA `(.L_x_27) ;  /* 0x0000000000203947 */ /* 0x000fec0003800000 */
[----:B------:R-:W-:Y:S01]  /*2c20*/  UIADD3 UR4, UR41, 0x1, URZ ;  /* 0x0000000129047890 */ /* 0x000fe2000fffe03f */
[----:B------:R-:W-:-:S03]  /*2c30*/  SHF.L.U32 R10, R114, 0x1f, RZ ;  /* 0x0000001f720a7819 */ /* 0x000fc600000006ff */
[----:B------:R-:W-:-:S04]  /*2c40*/  UISETP.NE.AND UP0, UPT, UR4, 0x7, UPT ;  /* 0x000000070400788c */ /* 0x000fc8000bf05270 */
[----:B------:R-:W-:-:S06]  /*2c50*/  USEL UR4, UR4, URZ, UP0 ;  /* 0x0000003f04047287 */ /* 0x000fcc0008000000 */
[----:B------:R-:W-:-:S04]  /*2c60*/  IMAD.U32 R12, RZ, RZ, UR4 ;  /* 0x00000004ff0c7e24 */ /* 0x000fc8000f8e00ff */
[----:B------:R-:W-:-:S04]  /*2c70*/  IMAD R9, R12, 0x8, R3 ;  /* 0x000000080c097824 */ /* 0x000fc800078e0203 */
[----:B------:R-:W0:Y:S02]  /*2c80*/  SYNCS.PHASECHK.TRANS64.TRYWAIT P1, [R9+URZ], R10 ;  /* 0x0000000a090075a7 */ /* 0x000e24000802017f */
[----:B0-----:R-:W-:Y:S05]  /*2c90*/  @!P1 BRA `(.L_x_28) ;  /* 0x0000009000489947 */ /* 0x001fea0003800000 */
.L_x_27:
[--C-:B------:R-:W-:Y:S01]  /*2ca0*/  IMAD.IADD R89, R108, 0x1, R8.reuse ;  /* 0x000000016c597824 */ /* 0x100fe200078e0208 */
[----:B0-----:R-:W-:Y:S01]  /*2cb0*/  LDS.U8 R9, [R8+0x800] ;  /* 0x0008000008097984 */ /* 0x001fe20000000000 */
[----:B------:R-:W-:-:S03]  /*2cc0*/  IMAD.IADD R91, R109, 0x1, R8 ;  /* 0x000000016d5b7824 */ /* 0x000fc600078e0208 */
[----:B------:R-:W-:Y:S01]  /*2cd0*/  LDS.U8 R13, [R8+0x808] ;  /* 0x00080800080d7984 */ /* 0x000fe20000000000 */
[----:B------:R-:W-:-:S03]  /*2ce0*/  IMAD.IADD R101, R108, 0x1, R91 ;  /* 0x000000016c657824 */ /* 0x000fc600078e025b */
[----:B------:R-:W0:Y:S04]  /*2cf0*/  LDS.U8 R10, [R89+0x800] ;  /* 0x00080000590a7984 */ /* 0x000e280000000000 */
[----:B------:R-:W1:Y:S04]  /*2d00*/  LDS.U8 R14, [R89+0x808] ;  /* 0x00080800590e7984 */ /* 0x000e680000000000 */
[----:B------:R-:W-:Y:S04]  /*2d10*/  LDS.U8 R15, [R8+0x1000] ;  /* 0x00100000080f7984 */ /* 0x000fe80000000000 */
[----:B------:R-:W-:Y:S04]  /*2d20*/  LDS.U8 R23, [R8+0x1008] ;  /* 0x0010080008177984 */ /* 0x000fe80000000000 */
[----:B------:R-:W2:Y:S04]  /*2d30*/  LDS.U8 R22, [R89+0x1000] ;  /* 0x0010000059167984 */ /* 0x000ea80000000000 */
[----:B------:R-:W3:Y:S04]  /*2d40*/  LDS.U8 R100, [R89+0x1008] ;  /* 0x0010080059647984 */ /* 0x000ee80000000000 */
[----:B------:R-:W4:Y:S04]  /*2d50*/  LDS.U8 R12, [R91+0x800] ;  /* 0x000800005b0c7984 */ /* 0x000f280000000000 */
[----:B------:R-:W4:Y:S04]  /*2d60*/  LDS.U8 R20, [R91+0x808] ;  /* 0x000808005b147984 */ /* 0x000f280000000000 */
[----:B------:R-:W4:Y:S04]  /*2d70*/  LDS.U8 R90, [R91+0x1000] ;  /* 0x001000005b5a7984 */ /* 0x000f280000000000 */
[----:B------:R-:W4:Y:S04]  /*2d80*/  LDS.U8 R102, [R91+0x1008] ;  /* 0x001008005b667984 */ /* 0x000f280000000000 */
[----:B------:R-:W4:Y:S01]  /*2d90*/  LDS.U8 R88, [R101+0x800] ;  /* 0x0008000065587984 */ /* 0x000f220000000000 */
[----:B0-----:R-:W-:Y:S01]  /*2da0*/  PRMT R9, R10, 0x7604, R9 ;  /* 0x000076040a097816 */ /* 0x001fe20000000009 */
[----:B------:R-:W-:-:S02]  /*2db0*/  IMAD.MOV.U32 R10, RZ, RZ, R5 ;  /* 0x000000ffff0a7224 */ /* 0x000fc400078e0005 */
        /* <DEDUP_REMOVED lines=10> */
[----:B------:R-:W-:Y:S01]  /*2e60*/  PRMT R88, R88, 0x654, R9 ;  /* 0x0000065458587816 */ /* 0x000fe20000000009 */
[----:B------:R-:W-:Y:S01]  /*2e70*/  IMAD.MOV.U32 R9, RZ, RZ, RZ ;  /* 0x000000ffff097224 */ /* 0x000fe200078e00ff */
[----:B0-----:R-:W-:Y:S01]  /*2e80*/  PRMT R89, R8, 0x654, R13 ;  /* 0x0000065408597816 */ /* 0x001fe2000000000d */
[----:B------:R-:W-:Y:S01]  /*2e90*/  IMAD.MOV.U32 R8, RZ, RZ, R6 ;  /* 0x000000ffff087224 */ /* 0x000fe200078e0006 */
[----:B-1----:R-:W-:Y:S02]  /*2ea0*/  PRMT R90, R21, 0x654, R90 ;  /* 0x00000654155a7816 */ /* 0x002fe4000000005a */
[----:B------:R-:W-:-:S07]  /*2eb0*/  PRMT R91, R120, 0x654, R23 ;  /* 0x00000654785b7816 */ /* 0x000fce0000000017 */
.L_x_29:
[C---:B------:R-:W-:Y:S01]  /*2ec0*/  IMAD R12, R9.reuse, 0x2, R4 ;  /* 0x00000002090c7824 */ /* 0x040fe200078e0204 */
[----:B0-----:R-:W-:Y:S01]  /*2ed0*/  LOP3.LUT R14, R10, 0x7, RZ, 0xc0, !PT ;  /* 0x000000070a0e7812 */ /* 0x001fe200078ec0ff */
[----:B------:R-:W-:Y:S01]  /*2ee0*/  VIADD R9, R9, 0x1 ;  /* 0x0000000109097836 */ /* 0x000fe20000000000 */
[----:B------:R-:W-:Y:S01]  /*2ef0*/  SHF.R.S32.HI R10, RZ, 0x3, R10 ;  /* 0x00000003ff0a7819 */ /* 0x000fe2000001140a */
[C---:B------:R-:W-:Y:S01]  /*2f00*/  VIADD R13, R12.reuse, 0xfffffffc ;  /* 0xfffffffc0c0d7836 */ /* 0x040fe20000000000 */
[----:B------:R-:W-:-:S04]  /*2f10*/  ISETP.GE.AND P1, PT, R12, 0x4, PT ;  /* 0x000000040c00780c */ /* 0x000fc80003f26270 */
[----:B------:R-:W-:-:S04]  /*2f20*/  SEL R14, R14, R11, !P1 ;  /* 0x0000000b0e0e7207 */ /* 0x000fc80004800000 */
[C---:B------:R-:W-:Y:S01]  /*2f30*/  LOP3.LUT R15, R14.reuse, 0x1, RZ, 0xc0, !PT ;  /* 0x000000010e0f7812 */ /* 0x040fe200078ec0ff */
[----:B------:R-:W-:-:S04]  /*2f40*/  VIADD R12, R14, 0x1 ;  /* 0x000000010e0c7836 */ /* 0x000fc80000000000 */
[----:B------:R-:W-:Y:S02]  /*2f50*/  @!P1 LOP3.LUT R13, R8, 0x7, RZ, 0xc0, !PT ;  /* 0x00000007080d9812 */ /* 0x000fe400078ec0ff */
[----:B------:R-:W-:Y:S01]  /*2f60*/  ISETP.NE.U32.AND P1, PT, R15, 0x1, PT ;  /* 0x000000010f00780c */ /* 0x000fe20003f25070 */
[C---:B------:R-:W-:Y:S01]  /*2f70*/  IMAD.SHL.U32 R15, R14.reuse, 0x10, RZ ;  /* 0x000000100e0f7824 */ /* 0x040fe200078e00ff */
[-C--:B------:R-:W-:Y:S02]  /*2f80*/  ISETP.NE.AND P3, PT, R14, R13.reuse, PT ;  /* 0x0000000d0e00720c */ /* 0x080fe40003f65270 */
[----:B------:R-:W-:Y:S02]  /*2f90*/  SEL R21, R116, 0x90, !P1 ;  /* 0x0000009074157807 */ /* 0x000fe40004800000 */
[----:B------:R-:W-:Y:S02]  /*2fa0*/  SEL R12, R12, R13, !P3 ;  /* 0x0000000d0c0c7207 */ /* 0x000fe40005800000 */
[----:B------:R-:W-:Y:S01]  /*2fb0*/  LOP3.LUT R20, R15, 0x70, RZ, 0xc0, !PT ;  /* 0x000000700f147812 */ /* 0x000fe200078ec0ff */
[----:B------:R-:W-:Y:S01]  /*2fc0*/  IMAD R21, R111, R21, R106 ;  /* 0x000000156f157224 */ /* 0x000fe200078e026a */
[----:B------:R-:W-:-:S02]  /*2fd0*/  LOP3.LUT R15, R12, 0x1, RZ, 0xc0, !PT ;  /* 0x000000010c0f7812 */ /* 0x000fc400078ec0ff */
[----:B------:R-:W-:Y:S01]  /*2fe0*/  SHF.R.S32.HI R8, RZ, 0x3, R8 ;  /* 0x00000003ff087819 */ /* 0x000fe20000011408 */
[----:B------:R-:W-:Y:S01]  /*2ff0*/  IMAD R20, R13, 0x800, R20 ;  /* 0x000008000d147824 */ /* 0x000fe200078e0214 */
[----:B------:R-:W-:Y:S01]  /*3000*/  ISETP.NE.U32.AND P4, PT, R15, 0x1, PT ;  /* 0x000000010f00780c */ /* 0x000fe20003f85070 */
[----:B------:R-:W-:-:S03]  /*3010*/  VIADD R15, R13, 0x1 ;  /* 0x000000010d0f7836 */ /* 0x000fc60000000000 */
[----:B------:R-:W-:Y:S01]  /*3020*/  IADD3 R20, R21, R20, R7 ;  /* 0x0000001415147210 */ /* 0x000fe20007ffe007 */
[----:B------:R-:W-:Y:S01]  /*3030*/  IMAD.SHL.U32 R21, R12, 0x10, RZ ;  /* 0x000000100c157824 */ /* 0x000fe200078e00ff */
[----:B------:R-:W-:Y:S02]  /*3040*/  R2P PR, R14, 0x6 ;  /* 0x000000060e007804 */ /* 0x000fe40000000000 */
[----:B------:R-:W-:Y:S01]  /*3050*/  SEL R23, R116, 0x90, !P4 ;  /* 0x0000009074177807 */ /* 0x000fe20006000000 */
[----:B------:R-:W-:Y:S01]  /*3060*/  IMAD.IADD R121, R3, 0x1, R20 ;  /* 0x0000000103797824 */ /* 0x000fe200078e0214 */
[----:B------:R-:W-:Y:S02]  /*3070*/  SEL R15, R15, R14, !P3 ;  /* 0x0000000e0f0f7207 */ /* 0x000fe40005800000 */
[----:B------:R-:W-:Y:S01]  /*3080*/  LOP3.LUT R22, R21, 0x70, RZ, 0xc0, !PT ;  /* 0x0000007015167812 */ /* 0x000fe200078ec0ff */
[----:B------:R-:W-:Y:S01]  /*3090*/  IMAD R23, R111, R23, R106 ;  /* 0x000000176f177224 */ /* 0x000fe200078e026a */
[----:B------:R-:W-:Y:S01]  /*30a0*/  SEL R20, R118, 0x1c0, !P2 ;  /* 0x000001c076147807 */ /* 0x000fe20005000000 */
[----:B------:R-:W-:-:S02]  /*30b0*/  VIADD R100, R121, 0x1c800 ;  /* 0x0001c80079647836 */ /* 0x000fc40000000000 */
[----:B------:R-:W-:Y:S02]  /*30c0*/  IMAD R22, R15, 0x800, R22 ;  /* 0x000008000f167824 */ /* 0x000fe400078e0216 */
[----:B------:R-:W-:Y:S02]  /*30d0*/  VIADD R21, R121, 0x1c920 ;  /* 0x0001c92079157836 */ /* 0x000fe40000000000 */
[----:B------:R-:W-:Y:S01]  /*30e0*/  @P1 VIADD R21, R100, 0xe0 ;  /* 0x000000e064151836 */ /* 0x000fe20000000000 */
[----:B------:R-:W-:Y:S01]  /*30f0*/  IADD3 R22, R23, R22, R7 ;  /* 0x0000001617167210 */ /* 0x000fe20007ffe007 */
[----:B------:R-:W-:Y:S01]  /*3100*/  IMAD.IADD R125, R20, 0x1, R121 ;  /* 0x00000001147d7824 */ /* 0x000fe200078e0279 */
[----:B------:R-:W-:Y:S01]  /*3110*/  R2P PR, R12, 0x6 ;  /* 0x000000060c007804 */ /* 0x000fe20000000000 */
[----:B------:R-:W-:Y:S01]  /*3120*/  LDS.U8 R100, [R121+0x1cc00] ;  /* 0x01cc000079647984 */ /* 0x000fe20000000000 */
[----:B------:R-:W-:Y:S01]  /*3130*/  LOP3.LUT R23, R13, 0x1, RZ, 0xc0, !PT ;  /* 0x000000010d177812 */ /* 0x000fe200078ec0ff */
[----:B------:R-:W-:-:S02]  /*3140*/  IMAD.IADD R132, R3, 0x1, R22 ;  /* 0x0000000103847824 */ /* 0x000fc400078e0216 */
[----:B------:R-:W-:Y:S01]  /*3150*/  SEL R115, R118, 0x1c0, !P2 ;  /* 0x000001c076737807 */ /* 0x000fe20005000000 */
[----:B------:R-:W-:Y:S01]  /*3160*/  LDS.U8 R101, [R21+0x400] ;  /* 0x0004000015657984 */ /* 0x000fe20000000000 */
[C---:B------:R-:W-:Y:S02]  /*3170*/  VIADD R22, R132.reuse, 0x1c800 ;  /* 0x0001c80084167836 */ /* 0x040fe40000000000 */
[----:B------:R-:W-:Y:S01]  /*3180*/  VIADD R120, R132, 0x1c920 ;  /* 0x0001c92084787836 */ /* 0x000fe20000000000 */
[----:B------:R-:W-:Y:S01]  /*3190*/  LDS.U8 R102, [R125+0x1cc00] ;  /* 0x01cc00007d667984 */ /* 0x000fe20000000000 */
[----:B------:R-:W-:Y:S02]  /*31a0*/  IMAD.IADD R129, R115, 0x1, R132 ;  /* 0x0000000173817824 */ /* 0x000fe400078e0284 */
[----:B------:R-:W-:Y:S01]  /*31b0*/  @P1 VIADD R120, R22, 0xe0 ;  /* 0x000000e016781836 */ /* 0x000fe20000000000 */
[C---:B------:R-:W-:Y:S01]  /*31c0*/  R2P PR, R13.reuse, 0x6 ;  /* 0x000000060d007804 */ /* 0x040fe20000000000 */
[----:B------:R-:W-:Y:S01]  /*31d0*/  IMAD.SHL.U32 R13, R13, 0x10, RZ ;  /* 0x000000100d0d7824 */ /* 0x000fe200078e00ff */
[----:B------:R-:W-:Y:S01]  /*31e0*/  ISETP.NE.U32.AND P3, PT, R23, 0x1, PT ;  /* 0x000000011700780c */ /* 0x000fe20003f65070 */
[----:B------:R-:W-:Y:S01]  /*31f0*/  IMAD.IADD R122, R115, 0x1, R120 ;  /* 0x00000001737a7824 */ /* 0x000fe200078e0278 */
[----:B------:R-:W-:Y:S01]  /*3200*/  LDS.U8 R117, [R132+0x1c800] ;  /* 0x01c8000084757984 */ /* 0x000fe20000000000 */
[----:B------:R-:W-:-:S02]  /*3210*/  SEL R22, R119, 0xe0, !P1 ;  /* 0x000000e077167807 */ /* 0x000fc40004800000 */
[----:B------:R-:W-:Y:S01]  /*3220*/  SEL R23, R116, 0x90, !P3 ;  /* 0x0000009074177807 */ /* 0x000fe20005800000 */
[----:B------:R-:W-:Y:S01]  /*3230*/  LDS.U8 R115, [R120] ;  /* 0x0000000078737984 */ /* 0x000fe20000000000 */
[----:B------:R-:W-:Y:S01]  /*3240*/  LOP3.LUT R13, R13, 0x70, RZ, 0xc0, !PT ;  /* 0x000000700d0d7812 */ /* 0x000fe200078ec0ff */
[----:B------:R-:W-:Y:S02]  /*3250*/  IMAD R22, R111, R22, RZ ;  /* 0x000000166f167224 */ /* 0x000fe400078e02ff */
[----:B------:R-:W-:Y:S02]  /*3260*/  LDS.U8 R123, [R122] ;  /* 0x000000007a7b7984 */ /* 0x000fe40000000000 */
[----:B------:R-:W-:Y:S02]  /*3270*/  IMAD R22, R106, R23, R22 ;  /* 0x000000176a167224 */ /* 0x000fe400078e0216 */
[----:B------:R-:W-:Y:S01]  /*3280*/  IMAD R14, R14, 0x800, R13 ;  /* 0x000008000e0e7824 */ /* 0x000fe200078e020d */
[----:B------:R-:W-:Y:S04]  /*3290*/  LDS.U8 R124, [R132+0x1cc00] ;  /* 0x01cc0000847c7984 */ /* 0x000fe80000000000 */
[----:B------:R-:W-:Y:S01]  /*32a0*/  IADD3 R14, R22, R14, R7 ;  /* 0x0000000e160e7210 */ /* 0x000fe20007ffe007 */
[----:B------:R-:W-:Y:S01]  /*32b0*/  IMAD.IADD R22, R20, 0x1, R21 ;  /* 0x0000000114167824 */ /* 0x000fe200078e0215 */
[----:B------:R-:W-:Y:S03]  /*32c0*/  LDS.U8 R126, [R122+0x400] ;  /* 0x000400007a7e7984 */ /* 0x000fe60000000000 */
[----:B------:R-:W-:Y:S01]  /*32d0*/  IMAD.IADD R131, R3, 0x1, R14 ;  /* 0x0000000103837824 */ /* 0x000fe200078e020e */
[----:B------:R-:W-:Y:S01]  /*32e0*/  LOP3.LUT R14, R15, 0x1, RZ, 0xc0, !PT ;  /* 0x000000010f0e7812 */ /* 0x000fe200078ec0ff */
[----:B------:R-:W-:Y:S02]  /*32f0*/  LDS.U8 R20, [R125+0x1c800] ;  /* 0x01c800007d147984 */ /* 0x000fe40000000000 */
[C---:B------:R-:W-:Y:S01]  /*3300*/  VIADD R13, R131.reuse, 0x1c800 ;  /* 0x0001c800830d7836 */ /* 0x040fe20000000000 */
[----:B------:R-:W-:Y:S01]  /*3310*/  ISETP.NE.U32.AND P3, PT, R14, 0x1, PT ;  /* 0x000000010e00780c */ /* 0x000fe20003f65070 */
[----:B------:R-:W-:Y:S01]  /*3320*/  VIADD R128, R131, 0x1ca40 ;  /* 0x0001ca4083807836 */ /* 0x000fe20000000000 */
[----:B------:R-:W-:Y:S01]  /*3330*/  LDS.U8 R14, [R21] ;  /* 0x00000000150e7984 */ /* 0x000fe20000000000 */
[----:B------:R-:W-:Y:S01]  /*3340*/  @P2 VIADD R128, R13, 0x1c0 ;  /* 0x000001c00d802836 */ /* 0x000fe20000000000 */
[C---:B------:R-:W-:Y:S01]  /*3350*/  R2P PR, R15.reuse, 0x6 ;  /* 0x000000060f007804 */ /* 0x040fe20000000000 */
[----:B------:R-:W-:Y:S01]  /*3360*/  IMAD.SHL.U32 R15, R15, 0x10, RZ ;  /* 0x000000100f0f7824 */ /* 0x000fe200078e00ff */
[----:B------:R-:W0:Y:S01]  /*3370*/  LDS.U8 R13, [R121+0x1c800] ;  /* 0x01c80000790d7984 */ /* 0x000e220000000000 */
[----:B------:R-:W-:-:S02]  /*3380*/  SEL R127, R116, 0x90, !P3 ;  /* 0x00000090747f7807 */ /* 0x000fc40005800000 */
[----:B------:R-:W-:Y:S01]  /*3390*/  SEL R130, R119, 0xe0, !P1 ;  /* 0x000000e077827807 */ /* 0x000fe20004800000 */
[----:B------:R-:W1:Y:S01]  /*33a0*/  LDS.U8 R23, [R22] ;  /* 0x0000000016177984 */ /* 0x000e620000000000 */
[----:B------:R-:W-:Y:S02]  /*33b0*/  LOP3.LUT R15, R15, 0x70, RZ, 0xc0, !PT ;  /* 0x000000700f0f7812 */ /* 0x000fe400078ec0ff */
[----:B------:R-:W-:Y:S01]  /*33c0*/  ISETP.NE.AND P1, PT, R9, 0x4, PT ;  /* 0x000000040900780c */ /* 0x000fe20003f25270 */
[----:B------:R-:W2:Y:S01]  /*33d0*/  LDS.U8 R103, [R22+0x400] ;  /* 0x0004000016677984 */ /* 0x000ea20000000000 */
[----:B------:R-:W-:Y:S02]  /*33e0*/  IMAD R130, R111, R130, RZ ;  /* 0x000000826f827224 */ /* 0x000fe400078e02ff */
[----:B------:R-:W-:Y:S01]  /*33f0*/  IMAD R12, R12, 0x800, R15 ;  /* 0x000008000c0c7824 */ /* 0x000fe200078e020f */
[----:B------:R-:W3:Y:S01]  /*3400*/  LDS.U8 R121, [R129+0x1c800] ;  /* 0x01c8000081797984 */ /* 0x000ee20000000000 */
[----:B------:R-:W-:-:S03]  /*3410*/  IMAD R127, R106, R127, R130 ;  /* 0x0000007f6a7f7224 */ /* 0x000fc600078e0282 */
[----:B------:R4:W3:Y:S02]  /*3420*/  LDS.U8 R125, [R120+0x400] ;  /* 0x00040000787d7984 */ /* 0x0008e40000000000 */
[----:B------:R-:W-:Y:S02]  /*3430*/  IADD3 R12, R127, R12, R7 ;  /* 0x0000000c7f0c7210 */ /* 0x000fe40007ffe007 */
[----:B------:R-:W3:Y:S01]  /*3440*/  LDS.U8 R21, [R129+0x1cc00] ;  /* 0x01cc000081157984 */ /* 0x000ee20000000000 */
[----:B------:R-:W-:Y:S02]  /*3450*/  NOP ;  /* 0x0000000000007918 */ /* 0x000fe40000000000 */
[----:B----4-:R-:W-:-:S04]  /*3460*/  IMAD.IADD R120, R3, 0x1, R12 ;  /* 0x0000000103787824 */ /* 0x010fc800078e020c */
[C---:B------:R-:W-:Y:S02]  /*3470*/  VIADD R12, R120.reuse, 0x1c800 ;  /* 0x0001c800780c7836 */ /* 0x040fe40000000000 */
[----:B------:R-:W-:Y:S02]  /*3480*/  VIADD R22, R120, 0x1ca40 ;  /* 0x0001ca4078167836 */ /* 0x000fe40000000000 */
[----:B------:R-:W-:Y:S01]  /*3490*/  @P2 VIADD R22, R12, 0x1c0 ;  /* 0x000001c00c162836 */ /* 0x000fe20000000000 */
[----:B0-----:R0:W-:Y:S04]  /*34a0*/  STS.U8 [R131+0x1c800], R13 ;  /* 0x01c8000d83007388 */ /* 0x0011e80000000000 */
[----:B------:R0:W-:Y:S04]  /*34b0*/  STS.U8 [R128], R14 ;  /* 0x0000000e80007388 */ /* 0x0001e80000000000 */
[----:B------:R0:W-:Y:S04]  /*34c0*/  STS.U8 [R131+0x1cc00], R20 ;  /* 0x01cc001483007388 */ /* 0x0001e80000000000 */
[----:B-1----:R0:W-:Y:S04]  /*34d0*/  STS.U8 [R128+0x400], R23 ;  /* 0x0004001780007388 */ /* 0x0021e80000000000 */
[----:B------:R0:W-:Y:S04]  /*34e0*/  STS.U8 [R131+0x1c801], R100 ;  /* 0x01c8016483007388 */ /* 0x0001e80000000000 */
[----:B------:R0:W-:Y:S04]  /*34f0*/  STS.U8 [R128+0x1], R101 ;  /* 0x0000016580007388 */ /* 0x0001e80000000000 */
[----:B------:R0:W-:Y:S04]  /*3500*/  STS.U8 [R131+0x1cc01], R102 ;  /* 0x01cc016683007388 */ /* 0x0001e80000000000 */
[----:B--2---:R0:W-:Y:S04]  /*3510*/  STS.U8 [R128+0x401], R103 ;  /* 0x0004016780007388 */ /* 0x0041e80000000000 */
[----:B------:R0:W-:Y:S04]  /*3520*/  STS.U8 [R131+0x1c804], R117 ;  /* 0x01c8047583007388 */ /* 0x0001e80000000000 */
[----:B------:R0:W-:Y:S04]  /*3530*/  STS.U8 [R128+0x4], R115 ;  /* 0x0000047380007388 */ /* 0x0001e80000000000 */
[----:B---3--:R0:W-:Y:S04]  /*3540*/  STS.U8 [R131+0x1cc04], R121 ;  /* 0x01cc047983007388 */ /* 0x0081e80000000000 */
        /* <DEDUP_REMOVED lines=14> */
[----:B------:R-:W1:Y:S02]  /*3630*/  LDC R8, c[0x0][0x28c] ;  /* 0x0000a300ff087b82 */ /* 0x000e640000000800 */
[----:B-1----:R-:W-:Y:S01]  /*3640*/  ISETP.GE.AND P1, PT, R8, 0x101, PT ;  /* 0x000001010800780c */ /* 0x002fe20003f26270 */
[----:B------:R-:W-:-:S12]  /*3650*/  IMAD.U32 R8, RZ, RZ, UR41 ;  /* 0x00000029ff087e24 */ /* 0x000fd8000f8e00ff */
[----:B------:R-:W-:Y:S05]  /*3660*/  @!P1 BRA `(.L_x_30) ;  /* 0x00000014000c9947 */ /* 0x000fea0003800000 */
[----:B------:R-:W-:Y:S01]  /*3670*/  R2UR UR4, R0 ;  /* 0x00000000000472ca */ /* 0x000fe200000e0000 */
[----:B------:R-:W-:Y:S02]  /*3680*/  IMAD.U32 R9, RZ, RZ, UR44 ;  /* 0x0000002cff097e24 */ /* 0x000fe4000f8e00ff */
[----:B------:R-:W-:-:S12]  /*3690*/  IMAD.U32 R8, RZ, RZ, UR41 ;  /* 0x00000029ff087e24 */ /* 0x000fd8000f8e00ff */
.L_x_40:
[----:B------:R-:W-:-:S04]  /*36a0*/  UIADD3 UR5, UR4, 0x1, URZ ;  /* 0x0000000104057890 */ /* 0x000fc8000fffe03f */
[----:B------:R-:W-:-:S04]  /*36b0*/  UISETP.NE.AND UP0, UPT, UR5, 0x7, UPT ;  /* 0x000000070500788c */ /* 0x000fc8000bf05270 */
[----:B------:R-:W-:Y:S02]  /*36c0*/  USEL UR6, URZ, 0x1, UP0 ;  /* 0x000000013f067887 */ /* 0x000fe40008000000 */
[----:B------:R-:W-:-:S04]  /*36d0*/  USEL UR5, UR5, URZ, UP0 ;  /* 0x0000003f05057287 */ /* 0x000fc80008000000 */
[----:B------:R-:W-:Y:S02]  /*36e0*/  LOP3.LUT R114, R114, UR6, RZ, 0x3c, !PT ;  /* 0x0000000672727c12 */ /* 0x000fe4000f8e3cff */
[----:B------:R-:W-:Y:S01]  /*36f0*/  IMAD.U32 R0, RZ, RZ, UR5 ;  /* 0x00000005ff007e24 */ /* 0x000fe2000f8e00ff */
[----:B0-----:R-:W-:Y:S06]  /*3700*/  @!P0 BRA `(.L_x_31) ;  /* 0x0000000000048947 */ /* 0x001fec0003800000 */
[----:B------:R-:W-:Y:S01]  /*3710*/  BPT.TRAP 0x1 ;  /* 0x000000040000795c */ /* 0x000fe20000300000 */
.L_x_31:
[----:B------:R-:W1:Y:S01]  /*3720*/  S2UR UR6, SR_CgaCtaId ;  /* 0x00000000000679c3 */ /* 0x000e620000008800 */
[----:B------:R-:W-:Y:S01]  /*3730*/  UMOV UR5, 0x400 ;  /* 0x0000040000057882 */ /* 0x000fe20000000000 */
[----:B------:R-:W-:Y:S01]  /*3740*/  IMAD.U32 R3, RZ, RZ, UR4 ;  /* 0x00000004ff037e24 */ /* 0x000fe2000f8e00ff */
[----:B0-----:R-:W-:Y:S01]  /*3750*/  SHF.L.U32 R126, R114, 0x1f, RZ ;  /* 0x0000001f727e7819 */ /* 0x001fe200000006ff */
[----:B------:R-:W-:Y:S02]  /*3760*/  UMOV UR11, 0x40000040 ;  /* 0x40000040000b7882 */ /* 0x000fe40000000000 */
[----:B------:R-:W-:Y:S01]  /*3770*/  IMAD R10, R3, 0x4000, R104 ;  /* 0x00004000030a7824 */ /* 0x000fe200078e0268 */
[----:B-1----:R-:W-:Y:S02]  /*3780*/  ULEA UR5, UR6, UR5, 0x18 ;  /* 0x0000000506057291 */ /* 0x002fe4000f8ec03f */
[----:B------:R-:W-:-:S04]  /*3790*/  ULEA UR6, UR4, UR7, 0xa ;  /* 0x0000000704067291 */ /* 0x000fc8000f8e503f */
[----:B------:R-:W-:Y:S01]  /*37a0*/  IMAD.U32 R3, RZ, RZ, UR5 ;  /* 0x00000005ff037e24 */ /* 0x000fe2000f8e00ff */
[----:B------:R-:W-:Y:S02]  /*37b0*/  UIADD3 UR4, UR6, 0x2, URZ ;  /* 0x0000000206047890 */ /* 0x000fe4000fffe03f */
[----:B------:R-:W-:Y:S01]  /*37c0*/  UMOV UR10, UR6 ;  /* 0x00000006000a7c82 */ /* 0x000fe20008000000 */
[----:B------:R-:W-:Y:S02]  /*37d0*/  IMAD.IADD R101, R3, 0x1, R10 ;  /* 0x0000000103657824 */ /* 0x000fe400078e020a */
[----:B------:R-:W-:Y:S02]  /*37e0*/  IMAD R23, R0, 0x8, R3 ;  /* 0x0000000800177824 */ /* 0x000fe400078e0203 */
[--C-:B------:R-:W-:Y:S02]  /*37f0*/  IMAD.IADD R115, R109, 0x1, R101.reuse ;  /* 0x000000016d737824 */ /* 0x100fe400078e0265 */
[C---:B------:R-:W-:Y:S01]  /*3800*/  IMAD.IADD R103, R108.reuse, 0x1, R101 ;  /* 0x000000016c677824 */ /* 0x040fe200078e0265 */
[----:B------:R0:W1:Y:S01]  /*3810*/  SYNCS.PHASECHK.TRANS64.TRYWAIT P1, [R23+URZ], R126 ;  /* 0x0000007e170075a7 */ /* 0x000062000802017f */
[----:B------:R-:W-:Y:S01]  /*3820*/  IMAD.IADD R117, R108, 0x1, R115 ;  /* 0x000000016c757824 */ /* 0x000fe200078e0273 */
[----:B------:R-:W-:Y:S04]  /*3830*/  LDS.U8 R7, [R101+0x1800] ;  /* 0x0018000065077984 */ /* 0x000fe80000000000 */
[----:B------:R-:W2:Y:S04]  /*3840*/  LDS.U8 R10, [R103+0x1800] ;  /* 0x00180000670a7984 */ /* 0x000ea80000000000 */
[----:B------:R-:W3:Y:S04]  /*3850*/  LDS.U8 R12, [R115+0x1800] ;  /* 0x00180000730c7984 */ /* 0x000ee80000000000 */
[----:B------:R-:W-:Y:S04]  /*3860*/  LDS.U8 R13, [R101+0x1808] ;  /* 0x00180800650d7984 */ /* 0x000fe80000000000 */
[----:B------:R-:W4:Y:S04]  /*3870*/  LDS.U8 R20, [R103+0x1808] ;  /* 0x0018080067147984 */ /* 0x000f280000000000 */
[----:B------:R-:W0:Y:S04]  /*3880*/  LDS.U8 R22, [R115+0x1808] ;  /* 0x0018080073167984 */ /* 0x000e280000000000 */
[----:B------:R-:W-:Y:S04]  /*3890*/  LDS.U8 R15, [R101+0x2000] ;  /* 0x00200000650f7984 */ /* 0x000fe80000000000 */
[----:B------:R-:W1:Y:S04]  /*38a0*/  LDS.U8 R102, [R103+0x2000] ;  /* 0x0020000067667984 */ /* 0x000e680000000000 */
[----:B------:R-:W1:Y:S04]  /*38b0*/  LDS.U8 R116, [R115+0x2000] ;  /* 0x0020000073747984 */ /* 0x000e680000000000 */
[----:B------:R-:W-:Y:S04]  /*38c0*/  LDS.U8 R21, [R101+0x2008] ;  /* 0x0020080065157984 */ /* 0x000fe80000000000 */
[----:B------:R-:W1:Y:S04]  /*38d0*/  LDS.U8 R120, [R103+0x2008] ;  /* 0x0020080067787984 */ /* 0x000e680000000000 */
[----:B------:R-:W1:Y:S01]  /*38e0*/  LDS.U8 R122, [R115+0x2008] ;  /* 0x00200800737a7984 */ /* 0x000e620000000000 */
[----:B--2---:R-:W-:-:S03]  /*38f0*/  PRMT R7, R10, 0x7604, R7 ;  /* 0x000076040a077816 */ /* 0x004fc60000000007 */
[----:B------:R-:W2:Y:S01]  /*3900*/  LDS.U8 R14, [R117+0x1800] ;  /* 0x00180000750e7984 */ /* 0x000ea20000000000 */
[----:B---3--:R-:W-:-:S03]  /*3910*/  PRMT R7, R12, 0x7054, R7 ;  /* 0x000070540c077816 */ /* 0x008fc60000000007 */
[----:B------:R-:W3:Y:S04]  /*3920*/  LDS.U8 R100, [R117+0x1808] ;  /* 0x0018080075647984 */ /* 0x000ee80000000000 */
[----:B------:R-:W3:Y:S01]  /*3930*/  LDS.U8 R118, [R117+0x2000] ;  /* 0x0020000075767984 */ /* 0x000ee20000000000 */
[----:B----4-:R-:W-:-:S03]  /*3940*/  PRMT R13, R20, 0x7604, R13 ;  /* 0x00007604140d7816 */ /* 0x010fc6000000000d */
[----:B------:R-:W4:Y:S01]  /*3950*/  LDS.U8 R124, [R117+0x2008] ;  /* 0x00200800757c7984 */ /* 0x000f220000000000 */
[----:B0-----:R-:W-:Y:S01]  /*3960*/  PRMT R13, R22, 0x7054, R13 ;  /* 0x00007054160d7816 */ /* 0x001fe2000000000d */
[----:B------:R-:W-:Y:S01]  /*3970*/  @!PT LDS RZ, [RZ] ;  /* 0x00000000fffff984 */ /* 0x000fe20000000800 */
[----:B------:R-:W-:Y:S01]  /*3980*/  @!PT LDS RZ, [RZ] ;  /* 0x00000000fffff984 */ /* 0x000fe20000000800 */
[----:B------:R-:W-:Y:S01]  /*3990*/  @!PT LDS RZ, [RZ] ;  /* 0x00000000fffff984 */ /* 0x000fe20000000800 */
[----:B------:R-:W-:Y:S01]  /*39a0*/  @!PT LDS RZ, [RZ] ;  /* 0x00000000fffff984 */ /* 0x000fe20000000800 */
[----:B------:R0:W-:Y:S06]  /*39b0*/  MEMBAR.ALL.CTA ;  /* 0x0000000000007992 */ /* 0x0001ec0000008000 */
[----:B0-----:R-:W0:Y:S01]  /*39c0*/  FENCE.VIEW.ASYNC.S ;  /* 0x00000000000073c6 */ /* 0x001e220000000000 */
[----:B-1----:R-:W-:-:S04]  /*39d0*/  PRMT R15, R102, 0x7604, R15 ;  /* 0x00007604660f7816 */ /* 0x002fc8000000000f */
[----:B------:R-:W-:Y:S02]  /*39e0*/  PRMT R15, R116, 0x7054, R15 ;  /* 0x00007054740f7816 */ /* 0x000fe4000000000f */
[----:B------:R-:W-:-:S04]  /*39f0*/  PRMT R21, R120, 0x7604, R21 ;  /* 0x0000760478157816 */ /* 0x000fc80000000015 */
[----:B------:R-:W-:Y:S01]  /*3a00*/  PRMT R21, R122, 0x7054, R21 ;  /* 0x000070547a157816 */ /* 0x000fe20000000015 */
[----:B0-----:R-:W-:Y:S06]  /*3a10*/  BAR.SYNC.DEFER_BLOCKING 0x2, 0x100 ;  /* 0x0084000000007b1d */ /* 0x001fec0000010000 */
[----:B------:R-:W-:-:S06]  /*3a20*/  WARPGROUP.ARRIVE ;  /* 0x00000000000079c5 */ /* 0x000fcc0000000000 */
[----:B------:R-:W-:Y:S01]  /*3a30*/  QGMMA.64x128x32.F32.E4M3.E4M3 R24, R88, gdesc[UR8], R24, gsb0 ;  /* 0x01e0000858187df3 */ /* 0x000fe20008000818 */
[----:B------:R-:W-:Y:S01]  /*3a40*/  UMOV UR10, UR4 ;  /* 0x00000004000a7c82 */ /* 0x000fe20008000000 */
[----:B------:R-:W-:Y:S01]  /*3a50*/  UMOV UR11, 0x40000040 ;  /* 0x40000040000b7882 */ /* 0x000fe20000000000 */
[----:B------:R-:W-:Y:S02]  /*3a60*/  WARPGROUP.DEPBAR.LE gsb0, 0x0 ;  /* 0x00008000000079c5 */ /* 0x000fe40000010000 */
[----:B--2---:R-:W-:Y:S02]  /*3a70*/  PRMT R88, R14, 0x654, R7 ;  /* 0x000006540e587816 */ /* 0x004fe40000000007 */
[----:B---3--:R-:W-:Y:S02]  /*3a80*/  PRMT R89, R100, 0x654, R13 ;  /* 0x0000065464597816 */ /* 0x008fe4000000000d */
[----:B------:R-:W-:Y:S02]  /*3a90*/  PRMT R90, R118, 0x654, R15 ;  /* 0x00000654765a7816 */ /* 0x000fe4000000000f */
[----:B----4-:R-:W-:-:S04]  /*3aa0*/  PRMT R91, R124, 0x654, R21 ;  /* 0x000006547c5b7816 */ /* 0x010fc80000000015 */
[----:B------:R-:W-:-:S06]  /*3ab0*/  WARPGROUP.ARRIVE ;  /* 0x00000000000079c5 */ /* 0x000fcc0000000000 */
[----:B------:R-:W-:Y:S03]  /*3ac0*/  QGMMA.64x128x32.F32.E4M3.E4M3 R24, R88, gdesc[UR8], R24, gsb0 ;  /* 0x01e0000858187df3 */ /* 0x000fe60008000818 */
        /* <DEDUP_REMOVED lines=28> */
[----:B------:R-:W-:Y:S01]  /*3c90*/  PRMT R91, R120, 0x654, R21 ;  /* 0x00000654785b7816 */ /* 0x000fe20000000015 */
[----:B------:R-:W-:Y:S06]  /*3ca0*/  @!P0 BRA `(.L_x_32) ;  /* 0x0000000000048947 */ /* 0x000fec0003800000 */
[----:B------:R-:W-:Y:S01]  /*3cb0*/  BPT.TRAP 0x1 ;  /* 0x000000040000795c */ /* 0x000fe20000300000 */
.L_x_32:
[----:B------:R-:W-:Y:S01]  /*3cc0*/  IMAD R7, R8, 0x8, R3 ;  /* 0x0000000808077824 */ /* 0x000fe200078e0203 */
[----:B------:R-:W-:-:S03]  /*3cd0*/  ISETP.GT.U32.AND P2, PT, R18, 0x1, PT ;  /* 0x000000011200780c */ /* 0x000fc60003f44070 */
[----:B------:R-:W-:-:S05]  /*3ce0*/  VIADD R7, R7, 0x38 ;  /* 0x0000003807077836 */ /* 0x000fca0000000000 */
[----:B------:R-:W-:-:S04]  /*3cf0*/  PRMT R7, RZ, 0x654, R7 ;  /* 0x00000654ff077816 */ /* 0x000fc80000000007 */
[----:B------:R0:W-:Y:S01]  /*3d00*/  SYNCS.ARRIVE.TRANS64.RED.A1T0 RZ, [R7+URZ], RZ ;  /* 0x000000ff07ff79a7 */ /* 0x0001e2000810043f */
[----:B------:R-:W-:Y:S05]  /*3d10*/  @P2 BRA `(.L_x_33) ;  /* 0x0000000000042947 */ /* 0x000fea0003800000 */
[----:B------:R-:W-:Y:S01]  /*3d20*/  BPT.TRAP 0x1 ;  /* 0x000000040000795c */ /* 0x000fe20000300000 */
.L_x_33:
[----:B------:R-:W-:Y:S01]  /*3d30*/  UIADD3 UR4, UR6, 0x4, URZ ;  /* 0x0000000406047890 */ /* 0x000fe2000fffe03f */
[----:B------:R-:W-:Y:S01]  /*3d40*/  WARPGROUP.ARRIVE ;  /* 0x00000000000079c5 */ /* 0x000fe20000000000 */
[----:B------:R-:W-:Y:S01]  /*3d50*/  UMOV UR11, 0x40000040 ;  /* 0x40000040000b7882 */ /* 0x000fe20000000000 */
[----:B------:R-:W-:-:S04]  /*3d60*/  VIADD R8, R8, 0x1 ;  /* 0x0000000108087836 */ /* 0x000fc80000000000 */
[----:B------:R-:W-:Y:S01]  /*3d70*/  UMOV UR10, UR4 ;  /* 0x00000004000a7c82 */ /* 0x000fe20008000000 */
[C---:B------:R-:W-:Y:S01]  /*3d80*/  ISETP.NE.AND P2, PT, R8.reuse, 0x7, PT ;  /* 0x000000070800780c */ /* 0x040fe20003f45270 */
[----:B------:R-:W-:Y:S03]  /*3d90*/  QGMMA.64x128x32.F32.E4M3.E4M3 R24, R88, gdesc[UR8], R24, gsb0 ;  /* 0x01e0000858187df3 */ /* 0x000fe60008000818 */
[----:B------:R-:W-:Y:S01]  /*3da0*/  SEL R8, R8, RZ, P2 ;  /* 0x000000ff08087207 */ /* 0x000fe20001000000 */
[----:B------:R-:W-:Y:S02]  /*3db0*/  WARPGROUP.DEPBAR.LE gsb0, 0x0 ;  /* 0x00008000000079c5 */ /* 0x000fe40000010000 */
[----:B0-----:R-:W-:Y:S04]  /*3dc0*/  LDS.U8 R7, [R101+0x3800] ;  /* 0x0038000065077984 */ /* 0x001fe80000000000 */
        /* <DEDUP_REMOVED lines=29> */
.L_x_34:
[----:B------:R-:W-:Y:S01]  /*3fa0*/  IMAD.SHL.U32 R7, R0, 0x4000, RZ ;  /* 0x0000400000077824 */ /* 0x000fe200078e00ff */
[----:B------:R-:W-:Y:S04]  /*3fb0*/  BSSY B0, `(.L_x_35) ;  /* 0x0000005000007945 */ /* 0x000fe80003800000 */
[----:B------:R-:W-:Y:S01]  /*3fc0*/  IADD3 R14, R3, R7, R104 ;  /* 0x00000007030e7210 */ /* 0x000fe20007ffe068 */
[----:B------:R-:W-:Y:S06]  /*3fd0*/  @P1 BRA `(.L_x_36) ;  /* 0x0000000000081947 */ /* 0x000fec0003800000 */
[----:B------:R-:W0:Y:S02]  /*3fe0*/  SYNCS.PHASECHK.TRANS64.TRYWAIT P1, [R23+URZ], R126 ;  /* 0x0000007e170075a7 */ /* 0x000e24000802017f */
[----:B0-----:R-:W-:Y:S05]  /*3ff0*/  @!P1 BRA `(.L_x_37) ;  /* 0x0000007c00849947 */ /* 0x001fea0003800000 */
.L_x_36:
[----:B------:R-:W-:Y:S05]  /*4000*/  BSYNC B0 ;  /* 0x0000000000007941 */ /* 0x000fea0003800000 */
.L_x_35:
[--C-:B------:R-:W-:Y:S01]  /*4010*/  IMAD.IADD R88, R108, 0x1, R14.reuse ;  /* 0x000000016c587824 */ /* 0x100fe200078e020e */
[----:B------:R-:W-:Y:S01]  /*4020*/  LDS.U8 R10, [R14+0x800] ;  /* 0x000800000e0a7984 */ /* 0x000fe20000000000 */
[----:B------:R-:W-:-:S03]  /*4030*/  IMAD.IADD R125, R109, 0x1, R14 ;  /* 0x000000016d7d7824 */ /* 0x000fc600078e020e */
[----:B------:R-:W1:Y:S01]  /*4040*/  LDS.U8 R13, [R88+0x800] ;  /* 0x00080000580d7984 */ /* 0x000e620000000000 */
[----:B------:R-:W-:-:S03]  /*4050*/  IMAD.IADD R90, R108, 0x1, R125 ;  /* 0x000000016c5a7824 */ /* 0x000fc600078e027d */
[----:B------:R-:W-:Y:S04]  /*4060*/  LDS.U8 R12, [R14+0x808] ;  /* 0x000808000e0c7984 */ /* 0x000fe80000000000 */
[----:B------:R-:W-:Y:S04]  /*4070*/  LDS.U8 R20, [R14+0x1000] ;  /* 0x001000000e147984 */ /* 0x000fe80000000000 */
[----:B------:R-:W-:Y:S04]  /*4080*/  LDS.U8 R22, [R14+0x1008] ;  /* 0x001008000e167984 */ /* 0x000fe80000000000 */
[----:B0-----:R-:W0:Y:S04]  /*4090*/  LDS.U8 R23, [R88+0x808] ;  /* 0x0008080058177984 */ /* 0x001e280000000000 */
[----:B------:R-:W2:Y:S04]  /*40a0*/  LDS.U8 R91, [R88+0x1000] ;  /* 0x00100000585b7984 */ /* 0x000ea80000000000 */
[----:B------:R-:W3:Y:S04]  /*40b0*/  LDS.U8 R119, [R88+0x1008] ;  /* 0x0010080058777984 */ /* 0x000ee80000000000 */
[----:B------:R-:W4:Y:S04]  /*40c0*/  LDS.U8 R15, [R125+0x800] ;  /* 0x000800007d0f7984 */ /* 0x000f280000000000 */
[----:B------:R-:W4:Y:S04]  /*40d0*/  LDS.U8 R89, [R125+0x808] ;  /* 0x000808007d597984 */ /* 0x000f280000000000 */
[----:B------:R-:W4:Y:S04]  /*40e0*/  LDS.U8 R115, [R125+0x1000] ;  /* 0x001000007d737984 */ /* 0x000f280000000000 */
[----:B------:R-:W4:Y:S01]  /*40f0*/  LDS.U8 R121, [R125+0x1008] ;  /* 0x001008007d797984 */ /* 0x000f220000000000 */
[----:B-1----:R-:W-:Y:S01]  /*4100*/  PRMT R10, R13, 0x7604, R10 ;  /* 0x000076040d0a7816 */ /* 0x002fe2000000000a */
[----:B------:R-:W-:-:S02]  /*4110*/  IMAD.MOV.U32 R13, RZ, RZ, RZ ;  /* 0x000000ffff0d7224 */ /* 0x000fc400078e00ff */
[----:B------:R-:W1:Y:S04]  /*4120*/  LDS.U8 R21, [R90+0x800] ;  /* 0x000800005a157984 */ /* 0x000e680000000000 */
[----:B------:R-:W1:Y:S04]  /*4130*/  LDS.U8 R14, [R90+0x808] ;  /* 0x000808005a0e7984 */ /* 0x000e680000000000 */
[----:B------:R-:W1:Y:S04]  /*4140*/  LDS.U8 R117, [R90+0x1000] ;  /* 0x001000005a757984 */ /* 0x000e680000000000 */
[----:B------:R1:W1:Y:S01]  /*4150*/  LDS.U8 R123, [R90+0x1008] ;  /* 0x001008005a7b7984 */ /* 0x0002620000000000 */
[----:B0-----:R-:W-:-:S02]  /*4160*/  PRMT R12, R23, 0x7604, R12 ;  /* 0x00007604170c7816 */ /* 0x001fc4000000000c */
[----:B--2---:R-:W-:Y:S02]  /*4170*/  PRMT R20, R91, 0x7604, R20 ;  /* 0x000076045b147816 */ /* 0x004fe40000000014 */
[----:B---3--:R-:W-:Y:S02]  /*4180*/  PRMT R22, R119, 0x7604, R22 ;  /* 0x0000760477167816 */ /* 0x008fe40000000016 */
[----:B----4-:R-:W-:Y:S02]  /*4190*/  PRMT R10, R15, 0x7054, R10 ;  /* 0x000070540f0a7816 */ /* 0x010fe4000000000a */
[----:B------:R-:W-:Y:S01]  /*41a0*/  PRMT R89, R89, 0x7054, R12 ;  /* 0x0000705459597816 */ /* 0x000fe2000000000c */
[----:B------:R-:W-:Y:S01]  /*41b0*/  IMAD.MOV.U32 R12, RZ, RZ, R5 ;  /* 0x000000ffff0c7224 */ /* 0x000fe200078e0005 */
[----:B------:R-:W-:Y:S02]  /*41c0*/  PRMT R20, R115, 0x7054, R20 ;  /* 0x0000705473147816 */ /* 0x000fe40000000014 */
[----:B------:R-:W-:-:S02]  /*41d0*/  PRMT R22, R121, 0x7054, R22 ;  /* 0x0000705479167816 */ /* 0x000fc40000000016 */
[----:B-1----:R-:W-:Y:S01]  /*41e0*/  PRMT R88, R21, 0x654, R10 ;  /* 0x0000065415587816 */ /* 0x002fe2000000000a */
[----:B------:R-:W-:Y:S01]  /*41f0*/  IMAD.MOV.U32 R10, RZ, RZ, R6 ;  /* 0x000000ffff0a7224 */ /* 0x000fe200078e0006 */
[----:B------:R-:W-:Y:S02]  /*4200*/  PRMT R89, R14, 0x654, R89 ;  /* 0x000006540e597816 */ /* 0x000fe40000000059 */
[----:B------:R-:W-:Y:S02]  /*4210*/  PRMT R90, R117, 0x654, R20 ;  /* 0x00000654755a7816 */ /* 0x000fe40000000014 */
[----:B------:R-:W-:-:S07]  /*4220*/  PRMT R91, R123, 0x654, R22 ;  /* 0x000006547b5b7816 */ /* 0x000fce0000000016 */
.L_x_39:
[----:B------:R-:W-:Y:S01]  /*4230*/  IMAD R14, R13, 0x2, R4 ;  /* 0x000000020d0e7824 */ /* 0x000fe200078e0204 */
[----:B0-----:R-:W-:Y:S01]  /*4240*/  LOP3.LUT R20, R12, 0x7, RZ, 0xc0, !PT ;  /* 0x000000070c147812 */ /* 0x001fe200078ec0ff */
[----:B------:R-:W-:Y:S01]  /*4250*/  IMAD.MOV.U32 R134, RZ, RZ, 0x70 ;  /* 0x00000070ff867424 */ /* 0x000fe200078e00ff */
[----:B------:R-:W-:Y:S01]  /*4260*/  UMOV UR4, 0xffffffff ;  /* 0xffffffff00047882 */ /* 0x000fe20000000000 */
[C---:B------:R-:W-:Y:S01]  /*4270*/  VIADD R21, R14.reuse, 0xfffffffc ;  /* 0xfffffffc0e157836 */ /* 0x040fe20000000000 */
[----:B------:R-:W-:Y:S01]  /*4280*/  ISETP.GE.AND P1, PT, R14, 0x4, PT ;  /* 0x000000040e00780c */ /* 0x000fe20003f26270 */
[----:B------:R-:W-:Y:S01]  /*4290*/  IMAD.MOV.U32 R123, RZ, RZ, 0x240 ;  /* 0x00000240ff7b7424 */ /* 0x000fe200078e00ff */
[----:B------:R-:W-:Y:S02]  /*42a0*/  SHF.R.S32.HI R12, RZ, 0x3, R12 ;  /* 0x00000003ff0c7819 */ /* 0x000fe4000001140c */
        /* <DEDUP_REMOVED lines=8> */
[----:B------:R-:W-:Y:S02]  /*4330*/  LOP3.LUT R22, R15, 0x70, RZ, 0xc0, !PT ;  /* 0x000000700f167812 */ /* 0x000fe400078ec0ff */
[----:B------:R-:W-:Y:S01]  /*4340*/  SEL R14, R14, R21, !P3 ;  /* 0x000000150e0e7207 */ /* 0x000fe20005800000 */
[----:B------:R-:W-:Y:S01]  /*4350*/  IMAD R23, R111, R23, R106 ;  /* 0x000000176f177224 */ /* 0x000fe200078e026a */
[----:B------:R-:W-:Y:S01]  /*4360*/  SHF.R.S32.HI R10, RZ, 0x3, R10 ;  /* 0x00000003ff0a7819 */ /* 0x000fe2000001140a */
[----:B------:R-:W-:Y:S01]  /*4370*/  IMAD R22, R21, 0x800, R22 ;  /* 0x0000080015167824 */ /* 0x000fe200078e0216 */
[----:B------:R-:W-:-:S04]  /*4380*/  LOP3.LUT R15, R14, 0x1, RZ, 0xc0, !PT ;  /* 0x000000010e0f7812 */ /* 0x000fc800078ec0ff */
[----:B------:R-:W-:Y:S01]  /*4390*/  ISETP.NE.U32.AND P4, PT, R15, 0x1, PT ;  /* 0x000000010f00780c */ /* 0x000fe20003f85070 */
[----:B------:R-:W-:Y:S01]  /*43a0*/  VIADD R15, R21, 0x1 ;  /* 0x00000001150f7836 */ /* 0x000fe20000000000 */
[----:B------:R-:W-:Y:S01]  /*43b0*/  IADD3 R116, R23, R22, R7 ;  /* 0x0000001617747210 */ /* 0x000fe20007ffe007 */
[----:B------:R-:W-:Y:S01]  /*43c0*/  IMAD.SHL.U32 R23, R14, 0x10, RZ ;  /* 0x000000100e177824 */ /* 0x000fe200078e00ff */
[----:B------:R-:W-:Y:S02]  /*43d0*/  R2P PR, R20, 0x6 ;  /* 0x0000000614007804 */ /* 0x000fe40000000000 */
[----:B------:R-:W-:Y:S01]  /*43e0*/  SEL R22, R15, R20, !P3 ;  /* 0x000000140f167207 */ /* 0x000fe20005800000 */
[----:B------:R-:W-:Y:S01]  /*43f0*/  IMAD.IADD R122, R3, 0x1, R116 ;  /* 0x00000001037a7824 */ /* 0x000fe200078e0274 */
[----:B------:R-:W-:Y:S02]  /*4400*/  LOP3.LUT R23, R23, 0x70, RZ, 0xc0, !PT ;  /* 0x0000007017177812 */ /* 0x000fe400078ec0ff */
[----:B------:R-:W-:Y:S01]  /*4410*/  SEL R115, R134, 0x90, !P4 ;  /* 0x0000009086737807 */ /* 0x000fe20006000000 */
[----:B------:R-:W-:Y:S01]  /*4420*/  VIADD R116, R122, 0x1c920 ;  /* 0x0001c9207a747836 */ /* 0x000fe20000000000 */
[----:B------:R-:W-:Y:S01]  /*4430*/  SEL R15, R123, 0x1c0, !P2 ;  /* 0x000001c07b0f7807 */ /* 0x000fe20005000000 */
[----:B------:R-:W-:Y:S01]  /*4440*/  IMAD R118, R22, 0x800, R23 ;  /* 0x0000080016767824 */ /* 0x000fe200078e0217 */
[----:B------:R0:W1:Y:S01]  /*4450*/  LDS.U8 R119, [R122+0x1cc00] ;  /* 0x01cc00007a777984 */ /* 0x0000620000000000 */
[----:B------:R-:W-:-:S02]  /*4460*/  IMAD R115, R111, R115, R106 ;  /* 0x000000736f737224 */ /* 0x000fc400078e026a */
[----:B------:R-:W-:Y:S02]  /*4470*/  VIADD R23, R122, 0x1c800 ;  /* 0x0001c8007a177836 */ /* 0x000fe40000000000 */
[----:B------:R-:W-:Y:S01]  /*4480*/  IMAD.IADD R125, R15, 0x1, R122 ;  /* 0x000000010f7d7824 */ /* 0x000fe200078e027a */
[----:B------:R-:W-:Y:S01]  /*4490*/  IADD3 R118, R115, R118, R7 ;  /* 0x0000007673767210 */ /* 0x000fe20007ffe007 */
[----:B------:R-:W-:Y:S01]  /*44a0*/  @P1 VIADD R116, R23, 0xe0 ;  /* 0x000000e017741836 */ /* 0x000fe20000000000 */
[----:B------:R-:W-:Y:S01]  /*44b0*/  R2P PR, R14, 0x6 ;  /* 0x000000060e007804 */ /* 0x000fe20000000000 */
[----:B------:R0:W2:Y:S02]  /*44c0*/  LDS.U8 R23, [R122+0x1c800] ;  /* 0x01c800007a177984 */ /* 0x0000a40000000000 */
[----:B------:R-:W-:Y:S02]  /*44d0*/  IMAD.IADD R132, R3, 0x1, R118 ;  /* 0x0000000103847824 */ /* 0x000fe400078e0276 */
[----:B------:R-:W-:Y:S01]  /*44e0*/  SEL R123, R123, 0x1c0, !P2 ;  /* 0x000001c07b7b7807 */ /* 0x000fe20005000000 */
[----:B------:R-:W-:Y:S01]  /*44f0*/  IMAD.IADD R15, R15, 0x1, R116 ;  /* 0x000000010f0f7824 */ /* 0x000fe200078e0274 */
[----:B------:R0:W3:Y:S01]  /*4500*/  LDS.U8 R117, [R125+0x1c800] ;  /* 0x01c800007d757984 */ /* 0x0000e20000000000 */
[----:B------:R-:W-:-:S02]  /*4510*/  VIADD R115, R132, 0x1c800 ;  /* 0x0001c80084737836 */ /* 0x000fc40000000000 */
[----:B------:R-:W-:Y:S01]  /*4520*/  VIADD R126, R132, 0x1c920 ;  /* 0x0001c920847e7836 */ /* 0x000fe20000000000 */
[----:B------:R0:W4:Y:S01]  /*4530*/  LDS.U8 R121, [R125+0x1cc00] ;  /* 0x01cc00007d797984 */ /* 0x0001220000000000 */
[----:B------:R-:W-:Y:S02]  /*4540*/  IMAD.IADD R133, R123, 0x1, R132 ;  /* 0x000000017b857824 */ /* 0x000fe400078e0284 */
[----:B------:R-:W-:Y:S01]  /*4550*/  @P1 VIADD R126, R115, 0xe0 ;  /* 0x000000e0737e1836 */ /* 0x000fe20000000000 */
[----:B------:R0:W0:Y:S03]  /*4560*/  LDS.U8 R120, [R116+0x400] ;  /* 0x0004000074787984 */ /* 0x0000260000000000 */
        /* <DEDUP_REMOVED lines=14> */
.L_x_216:
[C---:B------:R-:W-:Y:S01]  /*4650*/  R2P PR, R21.reuse, 0x6 ;  /* 0x0000000615007804 */ /* 0x040fe20000000000 */
[----:B0-----:R-:W-:Y:S01]  /*4660*/  IMAD.MOV.U32 R127, RZ, RZ, 0x120 ;  /* 0x00000120ff7f7424 */ /* 0x001fe200078e00ff */
[C---:B------:R-:W-:Y:S01]  /*4670*/  LOP3.LUT R15, R21.reuse, 0x1, RZ, 0xc0, !PT ;  /* 0x00000001150f7812 */ /* 0x040fe200078ec0ff */
[----:B------:R-:W-:Y:S02]  /*4680*/  IMAD.SHL.U32 R21, R21, 0x10, RZ ;  /* 0x0000001015157824 */ /* 0x000fe400078e00ff */
[----:B------:R-:W-:Y:S01]  /*4690*/  VIADD R13, R13, 0x1 ;  /* 0x000000010d0d7836 */ /* 0x000fe20000000000 */
[----:B------:R-:W-:Y:S02]  /*46a0*/  ISETP.NE.U32.AND P3, PT, R15, 0x1, PT ;  /* 0x000000010f00780c */ /* 0x000fe40003f65070 */
[----:B------:R-:W-:Y:S02]  /*46b0*/  SEL R126, R127, 0xe0, !P1 ;  /* 0x000000e07f7e7807 */ /* 0x000fe40004800000 */
[----:B------:R-:W-:-:S02]  /*46c0*/  SEL R15, R134, 0x90, !P3 ;  /* 0x00000090860f7807 */ /* 0x000fc40005800000 */
[----:B------:R-:W-:Y:S01]  /*46d0*/  LOP3.LUT R21, R21, 0x70, RZ, 0xc0, !PT ;  /* 0x0000007015157812 */ /* 0x000fe200078ec0ff */
[----:B------:R-:W-:-:S04]  /*46e0*/  IMAD R126, R111, R126, RZ ;  /* 0x0000007e6f7e7224 */ /* 0x000fc800078e02ff */
[----:B------:R-:W-:Y:S02]  /*46f0*/  IMAD R15, R106, R15, R126 ;  /* 0x0000000f6a0f7224 */ /* 0x000fe400078e027e */
[----:B------:R-:W-:Y:S01]  /*4700*/  IMAD R20, R20, 0x800, R21 ;  /* 0x0000080014147824 */ /* 0x000fe200078e0215 */
[----:B------:R-:W-:-:S04]  /*4710*/  LOP3.LUT R21, R22, 0x1, RZ, 0xc0, !PT ;  /* 0x0000000116157812 */ /* 0x000fc800078ec0ff */
[----:B------:R-:W-:-:S05]  /*4720*/  IADD3 R20, R15, R20, R7 ;  /* 0x000000140f147210 */ /* 0x000fca0007ffe007 */
[----:B------:R-:W-:-:S04]  /*4730*/  IMAD.IADD R126, R3, 0x1, R20 ;  /* 0x00000001037e7824 */ /* 0x000fc800078e0214 */
        /* <DEDUP_REMOVED lines=9> */
[----:B------:R-:W-:Y:S01]  /*47d0*/  SEL R127, R134, 0x90, !P3 ;  /* 0x00000090867f7807 */ /* 0x000fe20005800000 */
[----:B------:R0:W-:Y:S01]  /*47e0*/  STS.U8 [R126+0x1cc00], R117 ;  /* 0x01cc00757e007388 */ /* 0x0001e20000000000 */
[----:B------:R-:W-:Y:S01]  /*47f0*/  LOP3.LUT R21, R22, 0x70, RZ, 0xc0, !PT ;  /* 0x0000007016157812 */ /* 0x000fe200078ec0ff */
[----:B------:R-:W-:Y:S01]  /*4800*/  IMAD R20, R111, R20, RZ ;  /* 0x000000146f147224 */ /* 0x000fe200078e02ff */
[----:B------:R-:W-:Y:S01]  /*4810*/  ISETP.NE.AND P1, PT, R13, 0x4, PT ;  /* 0x000000040d00780c */ /* 0x000fe20003f25270 */
[----:B------:R0:W-:Y:S02]  /*4820*/  STS.U8 [R15+0x400], R118 ;  /* 0x000400760f007388 */ /* 0x0001e40000000000 */
[----:B------:R-:W-:Y:S02]  /*4830*/  IMAD R20, R106, R127, R20 ;  /* 0x0000007f6a147224 */ /* 0x000fe400078e0214 */
[----:B------:R-:W-:Y:S01]  /*4840*/  IMAD R14, R14, 0x800, R21 ;  /* 0x000008000e0e7824 */ /* 0x000fe200078e0215 */
[----:B------:R0:W-:Y:S04]  /*4850*/  STS.U8 [R126+0x1c801], R119 ;  /* 0x01c801777e007388 */ /* 0x0001e80000000000 */
[----:B------:R-:W-:Y:S01]  /*4860*/  IADD3 R14, R20, R14, R7 ;  /* 0x0000000e140e7210 */ /* 0x000fe20007ffe007 */
[----:B------:R0:W-:Y:S04]  /*4870*/  STS.U8 [R15+0x1], R120 ;  /* 0x000001780f007388 */ /* 0x0001e80000000000 */
[----:B------:R-:W-:Y:S01]  /*4880*/  IMAD.IADD R21, R3, 0x1, R14 ;  /* 0x0000000103157824 */ /* 0x000fe200078e020e */
[----:B------:R0:W-:Y:S03]  /*4890*/  STS.U8 [R126+0x1cc01], R121 ;  /* 0x01cc01797e007388 */ /* 0x0001e60000000000 */
[C---:B------:R-:W-:Y:S01]  /*48a0*/  VIADD R14, R21.reuse, 0x1c800 ;  /* 0x0001c800150e7836 */ /* 0x040fe20000000000 */
[----:B------:R0:W-:Y:S01]  /*48b0*/  STS.U8 [R15+0x401], R122 ;  /* 0x0004017a0f007388 */ /* 0x0001e20000000000 */
[----:B------:R-:W-:-:S02]  /*48c0*/  VIADD R20, R21, 0x1ca40 ;  /* 0x0001ca4015147836 */ /* 0x000fc40000000000 */
[----:B------:R-:W-:Y:S01]  /*48d0*/  @P2 VIADD R20, R14, 0x1c0 ;  /* 0x000001c00e142836 */ /* 0x000fe20000000000 */
        /* <DEDUP_REMOVED lines=17> */
[----:B------:R-:W-:Y:S05]  /*49f0*/  WARPSYNC.ALL ;  /* 0x0000000000007948 */ /* 0x000fea0003800000 */
[----:B------:R-:W-:Y:S01]  /*4a00*/  UIADD3 UR4, UR6, 0x6, URZ ;  /* 0x0000000606047890 */ /* 0x000fe2000fffe03f */
[----:B------:R-:W-:Y:S01]  /*4a10*/  WARPGROUP.ARRIVE ;  /* 0x00000000000079c5 */ /* 0x000fe20000000000 */
[----:B------:R-:W-:Y:S01]  /*4a20*/  UMOV UR11, 0x40000040 ;  /* 0x40000040000b7882 */ /* 0x000fe20000000000 */
[C---:B------:R-:W-:Y:S01]  /*4a30*/  ISETP.GT.AND P1, PT, R9.reuse, 0x2, PT ;  /* 0x000000020900780c */ /* 0x040fe20003f24270 */
[----:B------:R-:W-:-:S03]  /*4a40*/  VIADD R9, R9, 0xffffffff ;  /* 0xffffffff09097836 */ /* 0x000fc60000000000 */
[----:B------:R-:W-:Y:S01]  /*4a50*/  UMOV UR10, UR4 ;  /* 0x00000004000a7c82 */ /* 0x000fe20008000000 */
[----:B------:R-:W-:Y:S01]  /*4a60*/  R2UR UR4, R0 ;  /* 0x00000000000472ca */ /* 0x000fe200000e0000 */
[----:B------:R-:W-:Y:S03]  /*4a70*/  QGMMA.64x128x32.F32.E4M3.E4M3 R24, R100, gdesc[UR8], R24, gsb0 ;  /* 0x01e0000864187df3 */ /* 0x000fe60008000818 */
[----:B------:R-:W-:-:S04]  /*4a80*/  WARPGROUP.DEPBAR.LE gsb0, 0x0 ;  /* 0x00008000000079c5 */ /* 0x000fc80000010000 */
[----:B------:R-:W-:Y:S07]  /*4a90*/  @P1 BRA `(.L_x_40) ;  /* 0xffffffec00001947 */ /* 0x000fee000383ffff */
.L_x_30:
[----:B0-----:R-:W-:Y:S01]  /*4aa0*/  IADD3 R20, R3, R7, R104 ;  /* 0x0000000703147210 */ /* 0x001fe20007ffe068 */
[----:B------:R-:W-:Y:S01]  /*4ab0*/  IMAD.MOV.U32 R5, RZ, RZ, 0x40000040 ;  /* 0x40000040ff057424 */ /* 0x000fe200078e00ff */
[----:B------:R-:W-:Y:S01]  /*4ac0*/  LEA R4, R0, UR7, 0xa ;  /* 0x0000000700047c11 */ /* 0x000fe2000f8e50ff */
[----:B------:R-:W-:Y:S02]  /*4ad0*/  IMAD.MOV.U32 R7, RZ, RZ, 0x40000040 ;  /* 0x40000040ff077424 */ /* 0x000fe400078e00ff */
[--C-:B------:R-:W-:Y:S01]  /*4ae0*/  IMAD.IADD R123, R109, 0x1, R20.reuse ;  /* 0x000000016d7b7824 */ /* 0x100fe200078e0214 */
[----:B------:R-:W-:Y:S01]  /*4af0*/  LDS.U8 R0, [R20+0x1800] ;  /* 0x0018000014007984 */ /* 0x000fe20000000000 */
[----:B------:R-:W-:Y:S01]  /*4b00*/  IMAD.IADD R22, R108, 0x1, R20 ;  /* 0x000000016c167824 */ /* 0x000fe200078e0214 */
[----:B------:R-:W-:Y:S01]  /*4b10*/  R2UR UR6, R4 ;  /* 0x00000000040672ca */ /* 0x000fe200000e0000 */
[----:B------:R-:W-:Y:S01]  /*4b20*/  IMAD.IADD R100, R108, 0x1, R123 ;  /* 0x000000016c647824 */ /* 0x000fe200078e027b */
[----:B------:R-:W-:Y:S01]  /*4b30*/  LDS.U8 R10, [R20+0x1808] ;  /* 0x00180800140a7984 */ /* 0x000fe20000000000 */
[----:B------:R-:W-:Y:S01]  /*4b40*/  R2UR UR7, R5 ;  /* 0x00000000050772ca */ /* 0x000fe200000e0000 */
[----:B------:R-:W-:-:S02]  /*4b50*/  VIADD R6, R4, 0x2 ;  /* 0x0000000204067836 */ /* 0x000fc40000000000 */
[----:B------:R-:W-:Y:S04]  /*4b60*/  LDS.U8 R12, [R20+0x2000] ;  /* 0x00200000140c7984 */ /* 0x000fe80000000000 */
[----:B------:R-:W-:Y:S04]  /*4b70*/  LDS.U8 R14, [R20+0x2008] ;  /* 0x00200800140e7984 */ /* 0x000fe80000000000 */
[----:B------:R-:W0:Y:S04]  /*4b80*/  LDS.U8 R9, [R22+0x1800] ;  /* 0x0018000016097984 */ /* 0x000e280000000000 */
[----:B------:R-:W1:Y:S04]  /*4b90*/  LDS.U8 R11, [R123+0x1800] ;  /* 0x001800007b0b7984 */ /* 0x000e680000000000 */
[----:B------:R-:W2:Y:S04]  /*4ba0*/  LDS.U8 R15, [R22+0x1808] ;  /* 0x00180800160f7984 */ /* 0x000ea80000000000 */
[----:B------:R-:W3:Y:S04]  /*4bb0*/  LDS.U8 R21, [R123+0x1808] ;  /* 0x001808007b157984 */ /* 0x000ee80000000000 */
[----:B------:R-:W4:Y:S04]  /*4bc0*/  LDS.U8 R101, [R22+0x2000] ;  /* 0x0020000016657984 */ /* 0x000f280000000000 */
[----:B------:R-:W4:Y:S04]  /*4bd0*/  LDS.U8 R103, [R123+0x2000] ;  /* 0x002000007b677984 */ /* 0x000f280000000000 */
[----:B------:R-:W4:Y:S04]  /*4be0*/  LDS.U8 R117, [R22+0x2008] ;  /* 0x0020080016757984 */ /* 0x000f280000000000 */
[----:B------:R-:W4:Y:S04]  /*4bf0*/  LDS.U8 R119, [R123+0x2008] ;  /* 0x002008007b777984 */ /* 0x000f280000000000 */
[----:B------:R-:W4:Y:S04]  /*4c00*/  LDS.U8 R13, [R100+0x1800] ;  /* 0x00180000640d7984 */ /* 0x000f280000000000 */
[----:B------:R-:W4:Y:S04]  /*4c10*/  LDS.U8 R23, [R100+0x1808] ;  /* 0x0018080064177984 */ /* 0x000f280000000000 */
[----:B------:R-:W4:Y:S01]  /*4c20*/  LDS.U8 R115, [R100+0x2000] ;  /* 0x0020000064737984 */ /* 0x000f220000000000 */
[----:B0-----:R-:W-:-:S03]  /*4c30*/  PRMT R0, R9, 0x7604, R0 ;  /* 0x0000760409007816 */ /* 0x001fc60000000000 */
[----:B------:R-:W0:Y:S01]  /*4c40*/  LDS.U8 R121, [R100+0x2008] ;  /* 0x0020080064797984 */ /* 0x000e220000000000 */
[----:B-1----:R-:W-:Y:S01]  /*4c50*/  PRMT R0, R11, 0x7054, R0 ;  /* 0x000070540b007816 */ /* 0x002fe20000000000 */
[----:B------:R-:W-:Y:S01]  /*4c60*/  @!PT LDS RZ, [RZ] ;  /* 0x00000000fffff984 */ /* 0x000fe20000000800 */
[----:B------:R-:W-:Y:S01]  /*4c70*/  @!PT LDS RZ, [RZ] ;  /* 0x00000000fffff984 */ /* 0x000fe20000000800 */
[----:B------:R-:W-:Y:S01]  /*4c80*/  @!PT LDS RZ, [RZ] ;  /* 0x00000000fffff984 */ /* 0x000fe20000000800 */
[----:B------:R-:W-:Y:S01]  /*4c90*/  @!PT LDS RZ, [RZ] ;  /* 0x00000000fffff984 */ /* 0x000fe20000000800 */
[----:B------:R1:W-:Y:S06]  /*4ca0*/  MEMBAR.ALL.CTA ;  /* 0x0000000000007992 */ /* 0x0003ec0000008000 */
[----:B-1----:R-:W1:Y:S01]  /*4cb0*/  FENCE.VIEW.ASYNC.S ;  /* 0x00000000000073c6 */ /* 0x002e620000000000 */
[----:B--2---:R-:W-:-:S04]  /*4cc0*/  PRMT R10, R15, 0x7604, R10 ;  /* 0x000076040f0a7816 */ /* 0x004fc8000000000a */
[----:B---3--:R-:W-:Y:S02]  /*4cd0*/  PRMT R10, R21, 0x7054, R10 ;  /* 0x00007054150a7816 */ /* 0x008fe4000000000a */
[----:B----4-:R-:W-:-:S04]  /*4ce0*/  PRMT R12, R101, 0x7604, R12 ;  /* 0x00007604650c7816 */ /* 0x010fc8000000000c */
[----:B------:R-:W-:Y:S02]  /*4cf0*/  PRMT R12, R103, 0x7054, R12 ;  /* 0x00007054670c7816 */ /* 0x000fe4000000000c */
[----:B------:R-:W-:-:S04]  /*4d00*/  PRMT R14, R117, 0x7604, R14 ;  /* 0x00007604750e7816 */ /* 0x000fc8000000000e */
[----:B------:R-:W-:Y:S01]  /*4d10*/  PRMT R14, R119, 0x7054, R14 ;  /* 0x00007054770e7816 */ /* 0x000fe2000000000e */
[----:B-1----:R-:W-:Y:S06]  /*4d20*/  BAR.SYNC.DEFER_BLOCKING 0x2, 0x100 ;  /* 0x0084000000007b1d */ /* 0x002fec0000010000 */
[----:B------:R-:W-:-:S06]  /*4d30*/  WARPGROUP.ARRIVE ;  /* 0x00000000000079c5 */ /* 0x000fcc0000000000 */
[----:B------:R-:W-:Y:S01]  /*4d40*/  QGMMA.64x128x32.F32.E4M3.E4M3 R24, R88, gdesc[UR4], R24, gsb0 ;  /* 0x01e0000458187df3 */ /* 0x000fe20008000818 */
[----:B------:R-:W-:Y:S02]  /*4d50*/  R2UR UR6, R6 ;  /* 0x00000000060672ca */ /* 0x000fe400000e0000 */
[----:B------:R-:W-:Y:S01]  /*4d60*/  R2UR UR7, R7 ;  /* 0x00000000070772ca */ /* 0x000fe200000e0000 */
[----:B------:R-:W-:Y:S02]  /*4d70*/  WARPGROUP.DEPBAR.LE gsb0, 0x0 ;  /* 0x00008000000079c5 */ /* 0x000fe40000010000 */
[----:B------:R-:W-:Y:S02]  /*4d80*/  PRMT R88, R13, 0x654, R0 ;  /* 0x000006540d587816 */ /* 0x000fe40000000000 */
[----:B------:R-:W-:Y:S02]  /*4d90*/  PRMT R89, R23, 0x654, R10 ;  /* 0x0000065417597816 */ /* 0x000fe4000000000a */
[----:B------:R-:W-:-:S02]  /*4da0*/  PRMT R90, R115, 0x654, R12 ;  /* 0x00000654735a7816 */ /* 0x000fc4000000000c */
[----:B0-----:R-:W-:-:S04]  /*4db0*/  PRMT R91, R121, 0x654, R14 ;  /* 0x00000654795b7816 */ /* 0x001fc8000000000e */
        /* <DEDUP_REMOVED lines=33> */
.L_x_41:
[----:B------:R-:W-:Y:S01]  /*4fd0*/  IMAD R8, R8, 0x8, R3 ;  /* 0x0000000808087824 */ /* 0x000fe200078e0203 */
[----:B------:R-:W-:-:S03]  /*4fe0*/  ISETP.GT.U32.AND P1, PT, R18, 0x1, PT ;  /* 0x000000011200780c */ /* 0x000fc60003f24070 */
[----:B------:R-:W-:-:S05]  /*4ff0*/  VIADD R8, R8, 0x38 ;  /* 0x0000003808087836 */ /* 0x000fca0000000000 */
[----:B------:R-:W-:-:S04]  /*5000*/  PRMT R8, RZ, 0x654, R8 ;  /* 0x00000654ff087816 */ /* 0x000fc80000000008 */
[----:B------:R0:W-:Y:S01]  /*5010*/  SYNCS.ARRIVE.TRANS64.RED.A1T0 RZ, [R8+URZ], RZ ;  /* 0x000000ff08ff79a7 */ /* 0x0001e2000810043f */
[----:B------:R-:W-:Y:S05]  /*5020*/  @P1 BRA `(.L_x_42) ;  /* 0x0000000000041947 */ /* 0x000fea0003800000 */
[----:B------:R-:W-:Y:S01]  /*5030*/  BPT.TRAP 0x1 ;  /* 0x000000040000795c */ /* 0x000fe20000300000 */
.L_x_42:
[C---:B------:R-:W-:Y:S01]  /*5040*/  VIADD R6, R4.reuse, 0x4 ;  /* 0x0000000404067836 */ /* 0x040fe20000000000 */
[----:B------:R-:W-:Y:S01]  /*5050*/  WARPGROUP.ARRIVE ;  /* 0x00000000000079c5 */ /* 0x000fe20000000000 */
[----:B------:R-:W-:Y:S02]  /*5060*/  IMAD.MOV.U32 R7, RZ, RZ, 0x40000040 ;  /* 0x40000040ff077424 */ /* 0x000fe400078e00ff */
[----:B------:R-:W-:Y:S01]  /*5070*/  VIADD R4, R4, 0x6 ;  /* 0x0000000604047836 */ /* 0x000fe20000000000 */
[----:B------:R-:W-:Y:S01]  /*5080*/  R2UR UR6, R6 ;  /* 0x00000000060672ca */ /* 0x000fe200000e0000 */
[----:B------:R-:W-:Y:S01]  /*5090*/  IMAD.MOV.U32 R5, RZ, RZ, 0x40000040 ;  /* 0x40000040ff057424 */ /* 0x000fe200078e00ff */
[----:B------:R-:W-:-:S13]  /*50a0*/  R2UR UR7, R7 ;  /* 0x00000000070772ca */ /* 0x000fda00000e0000 */
[----:B------:R-:W-:Y:S01]  /*50b0*/  QGMMA.64x128x32.F32.E4M3.E4M3 R24, R88, gdesc[UR4], R24, gsb0 ;  /* 0x01e0000458187df3 */ /* 0x000fe20008000818 */
[----:B------:R-:W-:Y:S02]  /*50c0*/  R2UR UR6, R4 ;  /* 0x00000000040672ca */ /* 0x000fe400000e0000 */
[----:B------:R-:W-:Y:S01]  /*50d0*/  R2UR UR7, R5 ;  /* 0x00000000050772ca */ /* 0x000fe200000e0000 */
[----:B------:R-:W-:Y:S02]  /*50e0*/  WARPGROUP.DEPBAR.LE gsb0, 0x0 ;  /* 0x00008000000079c5 */ /* 0x000fe40000010000 */
[----:B------:R-:W-:Y:S04]  /*50f0*/  LDS.U8 R0, [R20+0x3800] ;  /* 0x0038000014007984 */ /* 0x000fe80000000000 */
[----:B------:R-:W-:Y:S04]  /*5100*/  LDS.U8 R6, [R20+0x3808] ;  /* 0x0038080014067984 */ /* 0x000fe80000000000 */
[----:B0-----:R-:W-:Y:S04]  /*5110*/  LDS.U8 R8, [R20+0x4000] ;  /* 0x0040000014087984 */ /* 0x001fe80000000000 */
        /* <DEDUP_REMOVED lines=13> */
[----:B------:R0:W0:Y:S01]  /*51f0*/  LDS.U8 R12, [R100+0x4008] ;  /* 0x00400800640c7984 */ /* 0x0000220000000000 */
[----:B-1----:R-:W-:Y:S02]  /*5200*/  PRMT R6, R13, 0x7604, R6 ;  /* 0x000076040d067816 */ /* 0x002fe40000000006 */
[----:B--2---:R-:W-:Y:S02]  /*5210*/  PRMT R8, R21, 0x7604, R8 ;  /* 0x0000760415087816 */ /* 0x004fe40000000008 */
[----:B---3--:R-:W-:Y:S02]  /*5220*/  PRMT R10, R91, 0x7604, R10 ;  /* 0x000076045b0a7816 */ /* 0x008fe4000000000a */
[----:B----4-:R-:W-:Y:S02]  /*5230*/  PRMT R0, R9, 0x7054, R0 ;  /* 0x0000705409007816 */ /* 0x010fe40000000000 */
[----:B------:R-:W-:Y:S02]  /*5240*/  PRMT R6, R15, 0x7054, R6 ;  /* 0x000070540f067816 */ /* 0x000fe40000000006 */
[----:B------:R-:W-:-:S02]  /*5250*/  PRMT R8, R23, 0x7054, R8 ;  /* 0x0000705417087816 */ /* 0x000fc40000000008 */
[----:B------:R-:W-:Y:S02]  /*5260*/  PRMT R103, R103, 0x7054, R10 ;  /* 0x0000705467677816 */ /* 0x000fe4000000000a */
[----:B0-----:R-:W-:Y:S02]  /*5270*/  PRMT R100, R11, 0x654, R0 ;  /* 0x000006540b647816 */ /* 0x001fe40000000000 */
[----:B------:R-:W-:Y:S02]  /*5280*/  PRMT R101, R101, 0x654, R6 ;  /* 0x0000065465657816 */ /* 0x000fe40000000006 */
[----:B------:R-:W-:Y:S02]  /*5290*/  PRMT R102, R89, 0x654, R8 ;  /* 0x0000065459667816 */ /* 0x000fe40000000008 */
[----:B------:R-:W-:-:S04]  /*52a0*/  PRMT R103, R12, 0x654, R103 ;  /* 0x000006540c677816 */ /* 0x000fc80000000067 */
[----:B------:R-:W-:-:S06]  /*52b0*/  WARPGROUP.ARRIVE ;  /* 0x00000000000079c5 */ /* 0x000fcc0000000000 */
[----:B------:R-:W-:Y:S03]  /*52c0*/  QGMMA.64x128x32.F32.E4M3.E4M3 R24, R100, gdesc[UR4], R24, gsb0 ;  /* 0x01e0000464187df3 */ /* 0x000fe60008000818 */
[----:B------:R-:W-:Y:S02]  /*52d0*/  WARPGROUP.DEPBAR.LE gsb0, 0x0 ;  /* 0x00008000000079c5 */ /* 0x000fe40000010000 */
.L_x_25:
[----:B------:R-:W-:Y:S05]  /*52e0*/  @!P0 BRA `(.L_x_43) ;  /* 0x0000000000048947 */ /* 0x000fea0003800000 */
[----:B------:R-:W-:Y:S01]  /*52f0*/  BPT.TRAP 0x1 ;  /* 0x000000040000795c */ /* 0x000fe20000300000 */
.L_x_43:
[----:B------:R-:W-:Y:S01]  /*5300*/  UIADD3 UR6, UR44, UR41, URZ ;  /* 0x000000292c067290 */ /* 0x000fe2000fffe03f */
[----:B------:R-:W-:-:S03]  /*5310*/  ISETP.GT.U32.AND P0, PT, R18, 0x1, PT ;  /* 0x000000011200780c */ /* 0x000fc60003f04070 */
[----:B------:R-:W-:-:S04]  /*5320*/  UIMAD.WIDE.U32 UR4, UR6, 0x24924925, URZ ;  /* 0x24924925060478a5 */ /* 0x000fc8000f8e003f */
[----:B------:R-:W-:-:S04]  /*5330*/  UIADD3 UR4, UR6, -UR5, URZ ;  /* 0x8000000506047290 */ /* 0x000fc8000fffe03f */
[----:B------:R-:W-:-:S04]  /*5340*/  ULEA.HI UR4, UR4, UR5, URZ, 0x1f ;  /* 0x0000000504047291 */ /* 0x000fc8000f8ff83f */
[----:B------:R-:W-:-:S04]  /*5350*/  USHF.R.U32.HI UR4, URZ, 0x2, UR4 ;  /* 0x000000023f047899 */ /* 0x000fc80008011604 */
[----:B------:R-:W-:-:S06]  /*5360*/  UIMAD UR4, UR4, -0x7, UR6 ;  /* 0xfffffff9040478a4 */ /* 0x000fcc000f8e0206 */
[----:B------:R-:W-:-:S04]  /*5370*/  IMAD.U32 R0, RZ, RZ, UR4 ;  /* 0x00000004ff007e24 */ /* 0x000fc8000f8e00ff */
[----:B------:R-:W-:-:S04]  /*5380*/  IMAD R3, R0, 0x8, R3 ;  /* 0x0000000800037824 */ /* 0x000fc800078e0203 */
[----:B------:R-:W-:-:S05]  /*5390*/  VIADD R3, R3, 0x38 ;  /* 0x0000003803037836 */ /* 0x000fca0000000000 */
[----:B------:R-:W-:-:S04]  /*53a0*/  PRMT R3, RZ, 0x654, R3 ;  /* 0x00000654ff037816 */ /* 0x000fc80000000003 */
[----:B------:R0:W-:Y:S01]  /*53b0*/  SYNCS.ARRIVE.TRANS64.RED.A1T0 RZ, [R3+URZ], RZ ;  /* 0x000000ff03ff79a7 */ /* 0x0001e2000810043f */
[----:B------:R-:W-:Y:S05]  /*53c0*/  @P0 BRA `(.L_x_44) ;  /* 0x0000000000040947 */ /* 0x000fea0003800000 */
[----:B------:R-:W-:Y:S01]  /*53d0*/  BPT.TRAP 0x1 ;  /* 0x000000040000795c */ /* 0x000fe20000300000 */
.L_x_44:
[----:B------:R-:W-:Y:S01]  /*53e0*/  UIADD3 UR41, UR43, UR41, URZ ;  /* 0x000000292b297290 */ /* 0x000fe2000fffe03f */
[----:B------:R-:W-:Y:S01]  /*53f0*/  IMAD.SHL.U32 R94, R94, 0x80, RZ ;  /* 0x000000805e5e7824 */ /* 0x000fe200078e00ff */
[----:B------:R-:W-:Y:S01]  /*5400*/  ULDC UR7, c[0x0][0x288] ;  /* 0x0000a20000077ab9 */ /* 0x000fe20000000800 */
[----:B------:R-:W-:Y:S01]  /*5410*/  IMAD.SHL.U32 R10, R93, 0x80, RZ ;  /* 0x000000805d0a7824 */ /* 0x000fe200078e00ff */
[----:B------:R-:W-:Y:S01]  /*5420*/  UIMAD.WIDE.U32 UR4, UR41, 0x24924925, URZ ;  /* 0x24924925290478a5 */ /* 0x000fe2000f8e003f */
[----:B------:R-:W-:Y:S01]  /*5430*/  IMAD.MOV.U32 R0, RZ, RZ, -0x1 ;  /* 0xffffffffff007424 */ /* 0x000fe200078e00ff */
[----:B------:R-:W-:Y:S01]  /*5440*/  UISETP.GT.U32.AND UP0, UPT, UR41, 0x6, UPT ;  /* 0x000000062900788c */ /* 0x000fe2000bf04070 */
[----:B------:R-:W-:Y:S01]  /*5450*/  ISETP.GE.AND P0, PT, R94, UR7, PT ;  /* 0x000000075e007c0c */ /* 0x000fe2000bf06270 */
[----:B------:R-:W-:Y:S02]  /*5460*/  UIADD3 UR4, UR41, -UR5, URZ ;  /* 0x8000000529047290 */ /* 0x000fe4000fffe03f */
[----:B------:R-:W-:-:S02]  /*5470*/  UISETP.LT.U32.AND UP0, UPT, UR43, 0x7, UP0 ;  /* 0x000000072b00788c */ /* 0x000fc40008701070 */
[----:B------:R-:W-:Y:S02]  /*5480*/  ULEA.HI UR4, UR4, UR5, URZ, 0x1f ;  /* 0x0000000504047291 */ /* 0x000fe4000f8ff83f */
[----:B------:R-:W-:Y:S01]  /*5490*/  UISETP.GE.U32.AND UP1, UPT, UR43, 0x7, UPT ;  /* 0x000000072b00788c */ /* 0x000fe2000bf26070 */
[----:B------:R-:W-:Y:S01]  /*54a0*/  ULDC UR5, c[0x0][0x284] ;  /* 0x0000a10000057ab9 */ /* 0x000fe20000000800 */
[----:B------:R-:W-:Y:S01]  /*54b0*/  USEL UR6, URZ, 0x1, !UP0 ;  /* 0x000000013f067887 */ /* 0x000fe2000c000000 */
[----:B------:R-:W-:Y:S01]  /*54c0*/  ISETP.GE.OR P0, PT, R10, UR5, P0 ;  /* 0x000000050a007c0c */ /* 0x000fe20008706670 */
[----:B------:R-:W-:Y:S02]  /*54d0*/  USHF.R.U32.HI UR4, URZ, 0x2, UR4 ;  /* 0x000000023f047899 */ /* 0x000fe40008011604 */
[----:B------:R-:W-:Y:S02]  /*54e0*/  ULOP3.LUT UR40, UR40, UR6, URZ, 0x3c, !UPT ;  /* 0x0000000628287292 */ /* 0x000fe4000f8e3c3f */
[----:B------:R-:W-:-:S03]  /*54f0*/  UIMAD UR41, UR4, -0x7, UR41 ;  /* 0xfffffff9042978a4 */ /* 0x000fc6000f8e0229 */
[----:B------:R-:W-:-:S05]  /*5500*/  @UP1 ULOP3.LUT UR40, UR40, 0x1, UR4, 0x78, !UPT ;  /* 0x0000000128281892 */ /* 0x000fca000f8e7804 */
[----:B------:R-:W-:Y:S07]  /*5510*/  @P0 BRA `(.L_x_45) ;  /* 0x0000004400d00947 */ /* 0x000fee0003800000 */
[----:B------:R-:W1:Y:S01]  /*5520*/  LDC.64 R14, c[0x0][0x5c8] ;  /* 0x00017200ff0e7b82 */ /* 0x000e620000000a00 */
[----:B------:R-:W-:Y:S01]  /*5530*/  LOP3.LUT R8, R94, 0x6, R107, 0xf8, !PT ;  /* 0x000000065e087812 */ /* 0x000fe200078ef86b */
[----:B------:R-:W-:Y:S01]  /*5540*/  ULDC.64 UR4, c[0x0][0x5d0] ;  /* 0x0001740000047ab9 */ /* 0x000fe20000000a00 */
[----:B------:R-:W-:Y:S01]  /*5550*/  SHF.R.S32.HI R11, RZ, 0x1f, R92 ;  /* 0x0000001fff0b7819 */ /* 0x000fe2000001145c */
[----:B------:R-:W-:Y:S01]  /*5560*/  IMAD.WIDE R12, R93, 0x80, R96 ;  /* 0x000000805d0c7825 */ /* 0x000fe200078e0260 */
[--C-:B------:R-:W-:Y:S01]  /*5570*/  SHF.R.S32.HI R9, RZ, 0x1f, R8.reuse ;  /* 0x0000001fff097819 */ /* 0x100fe20000011408 */
[----:B------:R-:W-:Y:S02]  /*5580*/  BSSY B0, `(.L_x_45) ;  /* 0x000046d000007945 */ /* 0x000fe40003800000 */
[----:B0-----:R-:W-:Y:S02]  /*5590*/  IMAD R3, R11, UR4, RZ ;  /* 0x000000040b037c24 */ /* 0x001fe4000f8e02ff */
[----:B------:R-:W-:-:S04]  /*55a0*/  IMAD.WIDE.U32 R4, R92, UR4, R8 ;  /* 0x000000045c047c25 */ /* 0x000fc8000f8e0008 */
[----:B------:R-:W-:Y:S01]  /*55b0*/  IMAD R3, R92, UR5, R3 ;  /* 0x000000055c037c24 */ /* 0x000fe2000f8e0203 */
[----:B------:R-:W-:Y:S01]  /*55c0*/  ULDC.64 UR4, c[0x0][0x5c0] ;  /* 0x0001700000047ab9 */ /* 0x000fe20000000a00 */
[----:B------:R-:W-:Y:S02]  /*55d0*/  IMAD.IADD R20, R113, 0x1, -R10 ;  /* 0x0000000171147824 */ /* 0x000fe400078e0a0a */
[----:B------:R-:W-:Y:S02]  /*55e0*/  IMAD.IADD R5, R5, 0x1, R3 ;  /* 0x0000000105057824 */ /* 0x000fe400078e0203 */
[----:B-1----:R-:W-:-:S04]  /*55f0*/  IMAD R6, R13, R14, RZ ;  /* 0x0000000e0d067224 */ /* 0x002fc800078e02ff */
[C---:B------:R-:W-:Y:S02]  /*5600*/  IMAD R3, R12.reuse, R15, R6 ;  /* 0x0000000f0c037224 */ /* 0x040fe400078e0206 */
[----:B------:R-:W-:-:S04]  /*5610*/  IMAD.WIDE.U32 R6, R12, R14, R4 ;  /* 0x0000000e0c067225 */ /* 0x000fc800078e0004 */
[----:B------:R-:W-:Y:S01]  /*5620*/  IMAD.IADD R5, R7, 0x1, R3 ;  /* 0x0000000107057824 */ /* 0x000fe200078e0203 */
[----:B------:R-:W-:Y:S02]  /*5630*/  LEA R4, P0, R14, R6, 0x3 ;  /* 0x000000060e047211 */ /* 0x000fe400078018ff */
[----:B------:R-:W-:Y:S02]  /*5640*/  IADD3 R6, P1, R6, UR4, RZ ;  /* 0x0000000406067c10 */ /* 0x000fe4000ff3e0ff */
[----:B------:R-:W-:Y:S02]  /*5650*/  LEA.HI.X R3, R14, R5, R15, 0x3, P0 ;  /* 0x000000050e037211 */ /* 0x000fe400000f1c0f */
[----:B-----5:R-:W-:Y:S02]  /*5660*/  FSETP.NEU.AND P0, PT, R98, RZ, PT ;  /* 0x000000ff6200720b */ /* 0x020fe40003f0d000 */
[----:B------:R-:W-:Y:S02]  /*5670*/  IADD3 R4, P2, R4, UR4, RZ ;  /* 0x0000000404047c10 */ /* 0x000fe4000ff5e0ff */
[----:B------:R-:W-:-:S02]  /*5680*/  IADD3.X R7, R5, UR5, RZ, P1, !PT ;  /* 0x0000000505077c10 */ /* 0x000fc40008ffe4ff */
[----:B------:R-:W-:Y:S01]  /*5690*/  IADD3.X R5, R3, UR5, RZ, P2, !PT ;  /* 0x0000000503057c10 */ /* 0x000fe200097fe4ff */
[----:B------:R-:W-:-:S06]  /*56a0*/  IMAD.IADD R3, R99, 0x1, -R94 ;  /* 0x0000000163037824 */ /* 0x000fcc00078e0a5e */
[----:B------:R-:W-:Y:S05]  /*56b0*/  @!P0 BRA `(.L_x_46) ;  /* 0x00000034005c8947 */ /* 0x000fea0003800000 */
[----:B------:R-:W0:Y:S01]  /*56c0*/  LDC.64 R22, c[0x0][0x5b0] ;  /* 0x00016c00ff167b82 */ /* 0x000e220000000a00 */
[----:B------:R-:W-:Y:S01]  /*56d0*/  ULDC.64 UR4, c[0x0][0x5b8] ;  /* 0x00016e0000047ab9 */ /* 0x000fe20000000a00 */
[----:B------:R-:W-:Y:S01]  /*56e0*/  ISETP.GE.AND P0, PT, R20, 0x1, PT ;  /* 0x000000011400780c */ /* 0x000fe20003f06270 */
[----:B------:R-:W-:Y:S01]  /*56f0*/  IMAD R15, R11, UR4, RZ ;  /* 0x000000040b0f7c24 */ /* 0x000fe2000f8e02ff */
[----:B------:R-:W-:Y:S01]  /*5700*/  BSSY B1, `(.L_x_47) ;  /* 0x000000e000017945 */ /* 0x000fe20003800000 */
[C---:B------:R-:W-:Y:S01]  /*5710*/  IMAD.WIDE.U32 R10, R92.reuse, UR4, R8 ;  /* 0x000000045c0a7c25 */ /* 0x040fe2000f8e0008 */
[----:B------:R-:W-:Y:S02]  /*5720*/  ISETP.LT.OR P3, PT, R3, 0x1, !P0 ;  /* 0x000000010300780c */ /* 0x000fe40004761670 */
[----:B------:R-:W1:Y:S01]  /*5730*/  LDC.64 R88, c[0x0][0x5a8] ;  /* 0x00016a00ff587b82 */ /* 0x000e620000000a00 */
[----:B------:R-:W-:-:S04]  /*5740*/  IMAD R15, R92, UR5, R15 ;  /* 0x000000055c0f7c24 */ /* 0x000fc8000f8e020f */
[----:B------:R-:W-:Y:S02]  /*5750*/  IMAD.IADD R11, R11, 0x1, R15 ;  /* 0x000000010b0b7824 */ /* 0x000fe400078e020f */
[-C--:B0-----:R-:W-:Y:S02]  /*5760*/  IMAD R14, R13, R22.reuse, RZ ;  /* 0x000000160d0e7224 */ /* 0x081fe400078e02ff */
[----:B------:R-:W-:-:S04]  /*5770*/  IMAD.WIDE.U32 R8, R12, R22, R10 ;  /* 0x000000160c087225 */ /* 0x000fc800078e000a */
[----:B------:R-:W-:Y:S01]  /*5780*/  IMAD R14, R12, R23, R14 ;  /* 0x000000170c0e7224 */ /* 0x000fe200078e020e */
[----:B-1----:R-:W-:-:S04]  /*5790*/  IADD3 R8, P1, R8, R88, RZ ;  /* 0x0000005808087210 */ /* 0x002fc80007f3e0ff */
[--C-:B------:R-:W-:Y:S02]  /*57a0*/  IADD3.X R9, R89, R9, R14.reuse, P1, !PT ;  /* 0x0000000959097210 */ /* 0x100fe40000ffe40e */
[----:B------:R-:W-:Y:S01]  /*57b0*/  PRMT R14, RZ, 0x7610, R14 ;  /* 0x00007610ff0e7816 */ /* 0x000fe2000000000e */
[----:B------:R-:W-:Y:S06]  /*57c0*/  @P3 BRA `(.L_x_48) ;  /* 0x0000000000043947 */ /* 0x000fec0003800000 */
[----:B------:R0:W5:Y:S02]  /*57d0*/  LDG.E.U8 R14, desc[UR36][R8.64] ;  /* 0x00000024080e7981 */ /* 0x000164000c1e1100 */
.L_x_48:
[----:B------:R-:W-:Y:S05]  /*57e0*/  BSYNC B1 ;  /* 0x0000000000017941 */ /* 0x000fea0003800000 */
.L_x_47:
[----:B-----5:R-:W-:Y:S01]  /*57f0*/  LOP3.LUT R14, R14, 0xff, RZ, 0xc0, !PT ;  /* 0x000000ff0e0e7812 */ /* 0x020fe200078ec0ff */
[----:B------:R-:W-:Y:S01]  /*5800*/  BSSY B1, `(.L_x_49) ;  /* 0x000000b000017945 */ /* 0x000fe20003800000 */
[----:B------:R-:W-:Y:S02]  /*5810*/  ISETP.LT.OR P2, PT, R3, 0x2, !P0 ;  /* 0x000000020300780c */ /* 0x000fe40004741670 */
[----:B------:R-:W-:-:S05]  /*5820*/  F2FP.F16.E4M3.UNPACK_B R14, R14 ;  /* 0x0000000eff0e723e */ /* 0x000fca00020006ff */
[----:B------:R-:W-:Y:S01]  /*5830*/  HADD2.F32 R15, -RZ, R14.H0_H0 ;  /* 0x2000000eff0f7230 */ /* 0x000fe20000004100 */
[----:B------:R-:W-:-:S04]  /*5840*/  PRMT R14, RZ, 0x7610, R14 ;  /* 0x00007610ff0e7816 */ /* 0x000fc8000000000e */
[----:B------:R-:W-:-:S04]  /*5850*/  FMUL R15, R15, R98 ;  /* 0x000000620f0f7220 */ /* 0x000fc80000400000 */
[----:B------:R-:W-:-:S05]  /*5860*/  FFMA R15, R24, R95, R15 ;  /* 0x0000005f180f7223 */ /* 0x000fca000000000f */
[----:B------:R-:W-:-:S05]  /*5870*/  F2FP.SATFINITE.E4M3.F32.PACK_AB_MERGE_C R15, RZ, R15, RZ ;  /* 0x0000000fff0f723e */ /* 0x000fca00048070ff */
[----:B------:R1:W-:Y:S01]  /*5880*/  @!P3 STG.E.U8 desc[UR36][R6.64], R15 ;  /* 0x0000000f0600b986 */ /* 0x0003e2000c101124 */
[----:B------:R-:W-:Y:S05]  /*5890*/  @P2 BRA `(.L_x_50) ;  /* 0x0000000000042947 */ /* 0x000fea0003800000 */
[----:B------:R2:W5:Y:S02]  /*58a0*/  LDG.E.U8 R14, desc[UR36][R8.64+0x1] ;  /* 0x00000124080e7981 */ /* 0x000564000c1e1100 */
.L_x_50:
[----:B------:R-:W-:Y:S05]  /*58b0*/  BSYNC B1 ;  /* 0x0000000000017941 */ /* 0x000fea0003800000 */
.L_x_49:
[----:B-----5:R-:W-:Y:S01]  /*58c0*/  LOP3.LUT R14, R14, 0xff, RZ, 0xc0, !PT ;  /* 0x000000ff0e0e7812 */ /* 0x020fe200078ec0ff */
[----:B------:R-:W-:Y:S01]  /*58d0*/  BSSY B1, `(.L_x_51) ;  /* 0x0000013000017945 */ /* 0x000fe20003800000 */
[----:B------:R-:W-:Y:S02]  /*58e0*/  IADD3 R21, P1, R12, 0x8, RZ ;  /* 0x000000080c157810 */ /* 0x000fe40007f3e0ff */
[----:B------:R-:W-:-:S03]  /*58f0*/  F2FP.F16.E4M3.UNPACK_B R14, R14 ;  /* 0x0000000eff0e723e */ /* 0x000fc600020006ff */
[----:B------:R-:W-:Y:S01]  /*5900*/  IMAD.X R13, RZ, RZ, R13, P1 ;  /* 0x000000ffff0d7224 */ /* 0x000fe200008e060d */
[----:B------:R-:W-:Y:S01]  /*5910*/  ISETP.GE.AND P1, PT, R20, 0x9, PT ;  /* 0x000000091400780c */ /* 0x000fe20003f26270 */
[----:B-1----:R-:W-:Y:S02]  /*5920*/  HADD2.F32 R15, -RZ, R14.H0_H0 ;  /* 0x2000000eff0f7230 */ /* 0x002fe40000004100 */
[-C--:B------:R-:W-:Y:S01]  /*5930*/  IMAD R14, R13, R22.reuse, RZ ;  /* 0x000000160d0e7224 */ /* 0x080fe200078e02ff */
[----:B------:R-:W-:Y:S01]  /*5940*/  ISETP.LT.OR P4, PT, R3, 0x1, !P1 ;  /* 0x000000010300780c */ /* 0x000fe20004f81670 */
[----:B------:R-:W-:-:S04]  /*5950*/  IMAD.WIDE.U32 R10, R21, R22, R10 ;  /* 0x00000016150a7225 */ /* 0x000fc800078e000a */
[----:B------:R-:W-:Y:S01]  /*5960*/  FMUL R12, R15, R98 ;  /* 0x000000620f0c7220 */ /* 0x000fe20000400000 */
[----:B------:R-:W-:-:S03]  /*5970*/  IMAD R14, R21, R23, R14 ;  /* 0x00000017150e7224 */ /* 0x000fc600078e020e */
[----:B------:R-:W-:-:S01]  /*5980*/  FFMA R12, R25, R95, R12 ;  /* 0x0000005f190c7223 */ /* 0x000fc2000000000c */
[----:B------:R-:W-:-:S04]  /*5990*/  IADD3 R10, P3, R10, R88, RZ ;  /* 0x000000580a0a7210 */ /* 0x000fc80007f7e0ff */
[----:B------:R-:W-:Y:S02]  /*59a0*/  F2FP.SATFINITE.E4M3.F32.PACK_AB_MERGE_C R13, RZ, R12, RZ ;  /* 0x0000000cff0d723e */ /* 0x000fe400048070ff */
[----:B------:R-:W-:Y:S02]  /*59b0*/  IADD3.X R11, R89, R11, R14, P3, !PT ;  /* 0x0000000b590b7210 */ /* 0x000fe40001ffe40e */
[----:B------:R-:W-:Y:S01]  /*59c0*/  PRMT R12, RZ, 0x7610, R12 ;  /* 0x00007610ff0c7816 */ /* 0x000fe2000000000c */
[----:B------:R1:W-:Y:S01]  /*59d0*/  @!P2 STG.E.U8 desc[UR36][R6.64+0x1], R13 ;  /* 0x0000010d0600a986 */ /* 0x0003e2000c101124 */
[----:B------:R-:W-:Y:S05]  /*59e0*/  @P4 BRA `(.L_x_52) ;  /* 0x0000000000044947 */ /* 0x000fea0003800000 */
[----:B------:R3:W5:Y:S02]  /*59f0*/  LDG.E.U8 R12, desc[UR36][R10.64] ;  /* 0x000000240a0c7981 */ /* 0x000764000c1e1100 */
.L_x_52:
[----:B------:R-:W-:Y:S05]  /*5a00*/  BSYNC B1 ;  /* 0x0000000000017941 */ /* 0x000fea0003800000 */
.L_x_51:
[----:B-----5:R-:W-:Y:S01]  /*5a10*/  LOP3.LUT R12, R12, 0xff, RZ, 0xc0, !PT ;  /* 0x000000ff0c0c7812 */ /* 0x020fe200078ec0ff */
[----:B------:R-:W-:Y:S01]  /*5a20*/  BSSY B1, `(.L_x_53) ;  /* 0x000000b000017945 */ /* 0x000fe20003800000 */
[----:B------:R-:W-:Y:S02]  /*5a30*/  ISETP.LT.OR P2, PT, R3, 0x2, !P1 ;  /* 0x000000020300780c */ /* 0x000fe40004f41670 */
[----:B------:R-:W-:-:S05]  /*5a40*/  F2FP.F16.E4M3.UNPACK_B R12, R12 ;  /* 0x0000000cff0c723e */ /* 0x000fca00020006ff */
[----:B-1----:R-:W-:Y:S01]  /*5a50*/  HADD2.F32 R13, -RZ, R12.H0_H0 ;  /* 0x2000000cff0d7230 */ /* 0x002fe20000004100 */
[----:B------:R-:W-:-:S04]  /*5a60*/  PRMT R12, RZ, 0x7610, R12 ;  /* 0x00007610ff0c7816 */ /* 0x000fc8000000000c */
[----:B------:R-:W-:-:S04]  /*5a70*/  FMUL R13, R13, R98 ;  /* 0x000000620d0d7220 */ /* 0x000fc80000400000 */
[----:B------:R-:W-:-:S05]  /*5a80*/  FFMA R13, R26, R95, R13 ;  /* 0x0000005f1a0d7223 */ /* 0x000fca000000000d */
[----:B------:R-:W-:-:S05]  /*5a90*/  F2FP.SATFINITE.E4M3.F32.PACK_AB_MERGE_C R13, RZ, R13, RZ ;  /* 0x0000000dff0d723e */ /* 0x000fca00048070ff */
[----:B------:R1:W-:Y:S01]  /*5aa0*/  @!P4 STG.E.U8 desc[UR36][R4.64], R13 ;  /* 0x0000000d0400c986 */ /* 0x0003e2000c101124 */
[----:B------:R-:W-:Y:S05]  /*5ab0*/  @P2 BRA `(.L_x_54) ;  /* 0x0000000000042947 */ /* 0x000fea0003800000 */
[----:B------:R4:W5:Y:S02]  /*5ac0*/  LDG.E.U8 R12, desc[UR36][R10.64+0x1] ;  /* 0x000001240a0c7981 */ /* 0x000964000c1e1100 */
.L_x_54:
[----:B------:R-:W-:Y:S05]  /*5ad0*/  BSYNC B1 ;  /* 0x0000000000017941 */ /* 0x000fea0003800000 */
.L_x_53:
[----:B-----5:R-:W-:Y:S01]  /*5ae0*/  LOP3.LUT R12, R12, 0xff, RZ, 0xc0, !PT ;  /* 0x000000ff0c0c7812 */ /* 0x020fe200078ec0ff */
[----:B------:R-:W-:Y:S01]  /*5af0*/  BSSY B1, `(.L_x_55) ;  /* 0x000000b000017945 */ /* 0x000fe20003800000 */
[----:B------:R-:W-:Y:S02]  /*5b00*/  ISETP.LT.OR P3, PT, R3, 0x9, !P0 ;  /* 0x000000090300780c */ /* 0x000fe40004761670 */
[----:B------:R-:W-:-:S05]  /*5b10*/  F2FP.F16.E4M3.UNPACK_B R12, R12 ;  /* 0x0000000cff0c723e */ /* 0x000fca00020006ff */
[----:B-1----:R-:W-:-:S05]  /*5b20*/  HADD2.F32 R13, -RZ, R12.H0_H0 ;  /* 0x2000000cff0d7230 */ /* 0x002fca0000004100 */
[----:B------:R-:W-:-:S04]  /*5b30*/  FMUL R12, R13, R98 ;  /* 0x000000620d0c7220 */ /* 0x000fc80000400000 */
[----:B------:R-:W-:-:S05]  /*5b40*/  FFMA R12, R27, R95, R12 ;  /* 0x0000005f1b0c7223 */ /* 0x000fca000000000c */
[----:B------:R-:W-:Y:S02]  /*5b50*/  F2FP.SATFINITE.E4M3.F32.PACK_AB_MERGE_C R13, RZ, R12, RZ ;  /* 0x0000000cff0d723e */ /* 0x000fe400048070ff */
[----:B------:R-:W-:-:S03]  /*5b60*/  PRMT R12, RZ, 0x7610, R12 ;  /* 0x00007610ff0c7816 */ /* 0x000fc6000000000c */
[----:B------:R1:W-:Y:S01]  /*5b70*/  @!P2 STG.E.U8 desc[UR36][R4.64+0x1], R13 ;  /* 0x0000010d0400a986 */ /* 0x0003e2000c101124 */
[----:B------:R-:W-:Y:S05]  /*5b80*/  @P3 BRA `(.L_x_56) ;  /* 0x0000000000043947 */ /* 0x000fea0003800000 */
[----:B------:R0:W5:Y:S02]  /*5b90*/  LDG.E.U8 R12, desc[UR36][R8.64+0x8] ;  /* 0x00000824080c7981 */ /* 0x000164000c1e1100 */
.L_x_56:
[----:B------:R-:W-:Y:S05]  /*5ba0*/  BSYNC B1 ;  /* 0x0000000000017941 */ /* 0x000fea0003800000 */
.L_x_55:
        /* <DEDUP_REMOVED lines=12> */
.L_x_58:
[----:B------:R-:W-:Y:S05]  /*5c70*/  BSYNC B1 ;  /* 0x0000000000017941 */ /* 0x000fea0003800000 */
.L_x_57:
        /* <DEDUP_REMOVED lines=12> */
.L_x_60:
[----:B------:R-:W-:Y:S05]  /*5d40*/  BSYNC B1 ;  /* 0x0000000000017941 */ /* 0x000fea0003800000 */
.L_x_59:
        /* <DEDUP_REMOVED lines=12> */
.L_x_62:
[----:B------:R-:W-:Y:S05]  /*5e10*/  BSYNC B1 ;  /* 0x0000000000017941 */ /* 0x000fea0003800000 */
.L_x_61:
        /* <DEDUP_REMOVED lines=12> */
.L_x_64:
[----:B------:R-:W-:Y:S05]  /*5ee0*/  BSYNC B1 ;  /* 0x0000000000017941 */ /* 0x000fea0003800000 */
.L_x_63:
        /* <DEDUP_REMOVED lines=12> */
.L_x_66:
[----:B------:R-:W-:Y:S05]  /*5fb0*/  BSYNC B1 ;  /* 0x0000000000017941 */ /* 0x000fea0003800000 */
.L_x_65:
        /* <DEDUP_REMOVED lines=12> */
.L_x_68:
[----:B------:R-:W-:Y:S05]  /*6080*/  BSYNC B1 ;  /* 0x0000000000017941 */ /* 0x000fea0003800000 */
.L_x_67:
        /* <DEDUP_REMOVED lines=12> */
.L_x_70:
[----:B------:R-:W-:Y:S05]  /*6150*/  BSYNC B1 ;  /* 0x0000000000017941 */ /* 0x000fea0003800000 */
.L_x_69:
        /* <DEDUP_REMOVED lines=12> */
.L_x_72:
[----:B------:R-:W-:Y:S05]  /*6220*/  BSYNC B1 ;  /* 0x0000000000017941 */ /* 0x000fea0003800000 */
.L_x_71:
        /* <DEDUP_REMOVED lines=12> */
.L_x_74:
[----:B------:R-:W-:Y:S05]  /*62f0*/  BSYNC B1 ;  /* 0x0000000000017941 */ /* 0x000fea0003800000 */
.L_x_73:
        /* <DEDUP_REMOVED lines=12> */
.L_x_76:
[----:B------:R-:W-:Y:S05]  /*63c0*/  BSYNC B1 ;  /* 0x0000000000017941 */ /* 0x000fea0003800000 */
.L_x_75:
        /* <DEDUP_REMOVED lines=12> */
.L_x_78:
[----:B------:R-:W-:Y:S05]  /*6490*/  BSYNC B1 ;  /* 0x0000000000017941 */ /* 0x000fea0003800000 */
.L_x_77:
        /* <DEDUP_REMOVED lines=12> */
.L_x_80:
[----:B------:R-:W-:Y:S05]  /*6560*/  BSYNC B1 ;  /* 0x0000000000017941 */ /* 0x000fea0003800000 */
.L_x_79:
        /* <DEDUP_REMOVED lines=12> */
.L_x_82:
[----:B------:R-:W-:Y:S05]  /*6630*/  BSYNC B1 ;  /* 0x0000000000017941 */ /* 0x000fea0003800000 */
.L_x_81:
        /* <DEDUP_REMOVED lines=12> */
.L_x_84:
[----:B------:R-:W-:Y:S05]  /*6700*/  BSYNC B1 ;  /* 0x0000000000017941 */ /* 0x000fea0003800000 */
.L_x_83:
        /* <DEDUP_REMOVED lines=12> */
.L_x_86:
[----:B------:R-:W-:Y:S05]  /*67d0*/  BSYNC B1 ;  /* 0x0000000000017941 */ /* 0x000fea0003800000 */
.L_x_85:
        /* <DEDUP_REMOVED lines=12> */
.L_x_88:
[----:B------:R-:W-:Y:S05]  /*68a0*/  BSYNC B1 ;  /* 0x0000000000017941 */ /* 0x000fea0003800000 */
.L_x_87:
        /* <DEDUP_REMOVED lines=12> */
.L_x_90:
[----:B------:R-:W-:Y:S05]  /*6970*/  BSYNC B1 ;  /* 0x0000000000017941 */ /* 0x000fea0003800000 */
.L_x_89:
        /* <DEDUP_REMOVED lines=12> */
.L_x_92:
[----:B------:R-:W-:Y:S05]  /*6a40*/  BSYNC B1 ;  /* 0x0000000000017941 */ /* 0x000fea0003800000 */
.L_x_91:
        /* <DEDUP_REMOVED lines=12> */
.L_x_94:
[----:B------:R-:W-:Y:S05]  /*6b10*/  BSYNC B1 ;  /* 0x0000000000017941 */ /* 0x000fea0003800000 */
.L_x_93:
        /* <DEDUP_REMOVED lines=12> */
.L_x_96:
[----:B------:R-:W-:Y:S05]  /*6be0*/  BSYNC B1 ;  /* 0x0000000000017941 */ /* 0x000fea0003800000 */
.L_x_95:
        /* <DEDUP_REMOVED lines=12> */
.L_x_98:
[----:B------:R-:W-:Y:S05]  /*6cb0*/  BSYNC B1 ;  /* 0x0000000000017941 */ /* 0x000fea0003800000 */
.L_x_97:
        /* <DEDUP_REMOVED lines=12> */
.L_x_100:
[----:B------:R-:W-:Y:S05]  /*6d80*/  BSYNC B1 ;  /* 0x0000000000017941 */ /* 0x000fea0003800000 */
.L_x_99:
        /* <DEDUP_REMOVED lines=12> */
.L_x_102:
[----:B------:R-:W-:Y:S05]  /*6e50*/  BSYNC B1 ;  /* 0x0000000000017941 */ /* 0x000fea0003800000 */
.L_x_101:
        /* <DEDUP_REMOVED lines=12> */
.L_x_104:
[----:B------:R-:W-:Y:S05]  /*6f20*/  BSYNC B1 ;  /* 0x0000000000017941 */ /* 0x000fea0003800000 */
.L_x_103:
        /* <DEDUP_REMOVED lines=12> */
.L_x_106:
[----:B------:R-:W-:Y:S05]  /*6ff0*/  BSYNC B1 ;  /* 0x0000000000017941 */ /* 0x000fea0003800000 */
.L_x_105:
        /* <DEDUP_REMOVED lines=12> */
.L_x_108:
[----:B------:R-:W-:Y:S05]  /*70c0*/  BSYNC B1 ;  /* 0x0000000000017941 */ /* 0x000fea0003800000 */
.L_x_107:
        /* <DEDUP_REMOVED lines=12> */
.L_x_110:
[----:B------:R-:W-:Y:S05]  /*7190*/  BSYNC B1 ;  /* 0x0000000000017941 */ /* 0x000fea0003800000 */
.L_x_109:
        /* <DEDUP_REMOVED lines=12> */
.L_x_112:
[----:B------:R-:W-:Y:S05]  /*7260*/  BSYNC B1 ;  /* 0x0000000000017941 */ /* 0x000fea0003800000 */
.L_x_111:
        /* <DEDUP_REMOVED lines=12> */
.L_x_114:
[----:B------:R-:W-:Y:S05]  /*7330*/  BSYNC B1 ;  /* 0x0000000000017941 */ /* 0x000fea0003800000 */
.L_x_113:
        /* <DEDUP_REMOVED lines=12> */
.L_x_116:
[----:B------:R-:W-:Y:S05]  /*7400*/  BSYNC B1 ;  /* 0x0000000000017941 */ /* 0x000fea0003800000 */
.L_x_115:
        /* <DEDUP_REMOVED lines=12> */
.L_x_118:
[----:B------:R-:W-:Y:S05]  /*74d0*/  BSYNC B1 ;  /* 0x0000000000017941 */ /* 0x000fea0003800000 */
.L_x_117:
        /* <DEDUP_REMOVED lines=12> */
.L_x_120:
[----:B------:R-:W-:Y:S05]  /*75a0*/  BSYNC B1 ;  /* 0x0000000000017941 */ /* 0x000fea0003800000 */
.L_x_119:
        /* <DEDUP_REMOVED lines=12> */
.L_x_122:
[----:B------:R-:W-:Y:S05]  /*7670*/  BSYNC B1 ;  /* 0x0000000000017941 */ /* 0x000fea0003800000 */
.L_x_121:
        /* <DEDUP_REMOVED lines=12> */
.L_x_124:
[----:B------:R-:W-:Y:S05]  /*7740*/  BSYNC B1 ;  /* 0x0000000000017941 */ /* 0x000fea0003800000 */
.L_x_123:
        /* <DEDUP_REMOVED lines=12> */
.L_x_126:
[----:B------:R-:W-:Y:S05]  /*7810*/  BSYNC B1 ;  /* 0x0000000000017941 */ /* 0x000fea0003800000 */
.L_x_125:
        /* <DEDUP_REMOVED lines=12> */
.L_x_128:
[----:B------:R-:W-:Y:S05]  /*78e0*/  BSYNC B1 ;  /* 0x0000000000017941 */ /* 0x000fea0003800000 */
.L_x_127:
        /* <DEDUP_REMOVED lines=12> */
.L_x_130:
[----:B------:R-:W-:Y:S05]  /*79b0*/  BSYNC B1 ;  /* 0x0000000000017941 */ /* 0x000fea0003800000 */
.L_x_129:
        /* <DEDUP_REMOVED lines=12> */
.L_x_132:
[----:B------:R-:W-:Y:S05]  /*7a80*/  BSYNC B1 ;  /* 0x0000000000017941 */ /* 0x000fea0003800000 */
.L_x_131:
        /* <DEDUP_REMOVED lines=12> */
.L_x_134:
[----:B------:R-:W-:Y:S05]  /*7b50*/  BSYNC B1 ;  /* 0x0000000000017941 */ /* 0x000fea0003800000 */
.L_x_133:
        /* <DEDUP_REMOVED lines=12> */
.L_x_136:
[----:B------:R-:W-:Y:S05]  /*7c20*/  BSYNC B1 ;  /* 0x0000000000017941 */ /* 0x000fea0003800000 */
.L_x_135:
        /* <DEDUP_REMOVED lines=12> */
.L_x_138:
[----:B------:R-:W-:Y:S05]  /*7cf0*/  BSYNC B1 ;  /* 0x0000000000017941 */ /* 0x000fea0003800000 */
.L_x_137:
        /* <DEDUP_REMOVED lines=12> */
.L_x_140:
[----:B------:R-:W-:Y:S05]  /*7dc0*/  BSYNC B1 ;  /* 0x0000000000017941 */ /* 0x000fea0003800000 */
.L_x_139:
        /* <DEDUP_REMOVED lines=12> */
.L_x_142:
[----:B------:R-:W-:Y:S05]  /*7e90*/  BSYNC B1 ;  /* 0x0000000000017941 */ /* 0x000fea0003800000 */
.L_x_141:
        /* <DEDUP_REMOVED lines=12> */
.L_x_144:
[----:B------:R-:W-:Y:S05]  /*7f60*/  BSYNC B1 ;  /* 0x0000000000017941 */ /* 0x000fea0003800000 */
.L_x_143:
        /* <DEDUP_REMOVED lines=12> */
.L_x_146:
[----:B------:R-:W-:Y:S05]  /*8030*/  BSYNC B1 ;  /* 0x0000000000017941 */ /* 0x000fea0003800000 */
.L_x_145:
        /* <DEDUP_REMOVED lines=12> */
.L_x_148:
[----:B------:R-:W-:Y:S05]  /*8100*/  BSYNC B1 ;  /* 0x0000000000017941 */ /* 0x000fea0003800000 */
.L_x_147:
        /* <DEDUP_REMOVED lines=12> */
.L_x_150:
[----:B------:R-:W-:Y:S05]  /*81d0*/  BSYNC B1 ;  /* 0x0000000000017941 */ /* 0x000fea0003800000 */
.L_x_149:
        /* <DEDUP_REMOVED lines=12> */
.L_x_152:
[----:B------:R-:W-:Y:S05]  /*82a0*/  BSYNC B1 ;  /* 0x0000000000017941 */ /* 0x000fea0003800000 */
.L_x_151:
        /* <DEDUP_REMOVED lines=12> */
.L_x_154:
[----:B------:R-:W-:Y:S05]  /*8370*/  BSYNC B1 ;  /* 0x0000000000017941 */ /* 0x000fea0003800000 */
.L_x_153:
        /* <DEDUP_REMOVED lines=12> */
.L_x_156:
[----:B------:R-:W-:Y:S05]  /*8440*/  BSYNC B1 ;  /* 0x0000000000017941 */ /* 0x000fea0003800000 */
.L_x_155:
        /* <DEDUP_REMOVED lines=12> */
.L_x_158:
[----:B------:R-:W-:Y:S05]  /*8510*/  BSYNC B1 ;  /* 0x0000000000017941 */ /* 0x000fea0003800000 */
.L_x_157:
        /* <DEDUP_REMOVED lines=12> */
.L_x_160:
[----:B------:R-:W-:Y:S05]  /*85e0*/  BSYNC B1 ;  /* 0x0000000000017941 */ /* 0x000fea0003800000 */
.L_x_159:
        /* <DEDUP_REMOVED lines=12> */
.L_x_162:
[----:B------:R-:W-:Y:S05]  /*86b0*/  BSYNC B1 ;  /* 0x0000000000017941 */ /* 0x000fea0003800000 */
.L_x_161:
        /* <DEDUP_REMOVED lines=12> */
.L_x_164:
[----:B------:R-:W-:Y:S05]  /*8780*/  BSYNC B1 ;  /* 0x0000000000017941 */ /* 0x000fea0003800000 */
.L_x_163:
        /* <DEDUP_REMOVED lines=12> */
.L_x_166:
[----:B------:R-:W-:Y:S05]  /*8850*/  BSYNC B1 ;  /* 0x0000000000017941 */ /* 0x000fea0003800000 */
.L_x_165:
        /* <DEDUP_REMOVED lines=12> */
.L_x_168:
[----:B------:R-:W-:Y:S05]  /*8920*/  BSYNC B1 ;  /* 0x0000000000017941 */ /* 0x000fea0003800000 */
.L_x_167:
        /* <DEDUP_REMOVED lines=12> */
.L_x_170:
[----:B------:R-:W-:Y:S05]  /*89f0*/  BSYNC B1 ;  /* 0x0000000000017941 */ /* 0x000fea0003800000 */
.L_x_169:
[----:B-----5:R-:W-:Y:S01]  /*8a00*/  LOP3.LUT R12, R12, 0xff, RZ, 0xc0, !PT ;  /* 0x000000ff0c0c7812 */ /* 0x020fe200078ec0ff */
[----:B------:R-:W-:Y:S01]  /*8a10*/  BSSY B1, `(.L_x_171) ;  /* 0x000000b000017945 */ /* 0x000fe20003800000 */
[----:B------:R-:W-:Y:S02]  /*8a20*/  ISETP.LT.OR P2, PT, R3, 0x79, !P1 ;  /* 0x000000790300780c */ /* 0x000fe40004f41670 */
[----:B------:R-:W-:-:S05]  /*8a30*/  F2FP.F16.E4M3.UNPACK_B R12, R12 ;  /* 0x0000000cff0c723e */ /* 0x000fca00020006ff */
[----:B0-2---:R-:W-:-:S05]  /*8a40*/  HADD2.F32 R9, -RZ, R12.H0_H0 ;  /* 0x2000000cff097230 */ /* 0x005fca0000004100 */
[----:B------:R-:W-:-:S04]  /*8a50*/  FMUL R8, R9, R98 ;  /* 0x0000006209087220 */ /* 0x000fc80000400000 */
[----:B------:R-:W-:-:S05]  /*8a60*/  FFMA R8, R85, R95, R8 ;  /* 0x0000005f55087223 */ /* 0x000fca0000000008 */
[----:B------:R-:W-:Y:S02]  /*8a70*/  F2FP.SATFINITE.E4M3.F32.PACK_AB_MERGE_C R9, RZ, R8, RZ ;  /* 0x00000008ff09723e */ /* 0x000fe400048070ff */
[----:B------:R-:W-:-:S03]  /*8a80*/  PRMT R8, RZ, 0x7610, R8 ;  /* 0x00007610ff087816 */ /* 0x000fc60000000008 */
[----:B------:R0:W-:Y:S01]  /*8a90*/  @!P0 STG.E.U8 desc[UR36][R6.64+0x79], R9 ;  /* 0x0000790906008986 */ /* 0x0001e2000c101124 */
[----:B------:R-:W-:Y:S05]  /*8aa0*/  @P2 BRA `(.L_x_172) ;  /* 0x0000000000042947 */ /* 0x000fea0003800000 */
[----:B------:R2:W5:Y:S02]  /*8ab0*/  LDG.E.U8 R8, desc[UR36][R10.64+0x78] ;  /* 0x000078240a087981 */ /* 0x000564000c1e1100 */
.L_x_172:
[----:B------:R-:W-:Y:S05]  /*8ac0*/  BSYNC B1 ;  /* 0x0000000000017941 */ /* 0x000fea0003800000 */
.L_x_171:
[----:B-----5:R-:W-:Y:S01]  /*8ad0*/  LOP3.LUT R8, R8, 0xff, RZ, 0xc0, !PT ;  /* 0x000000ff08087812 */ /* 0x020fe200078ec0ff */
[----:B------:R-:W-:Y:S01]  /*8ae0*/  BSSY B1, `(.L_x_173) ;  /* 0x000000b000017945 */ /* 0x000fe20003800000 */
[----:B------:R-:W-:Y:S02]  /*8af0*/  ISETP.LT.OR P1, PT, R3, 0x7a, !P1 ;  /* 0x0000007a0300780c */ /* 0x000fe40004f21670 */
[----:B------:R-:W-:Y:S02]  /*8b00*/  F2FP.F16.E4M3.UNPACK_B R8, R8 ;  /* 0x00000008ff08723e */ /* 0x000fe400020006ff */
[----:B------:R-:W-:-:S03]  /*8b10*/  PRMT R3, RZ, 0x7610, R3 ;  /* 0x00007610ff037816 */ /* 0x000fc60000000003 */
[----:B01----:R-:W-:-:S05]  /*8b20*/  HADD2.F32 R7, -RZ, R8.H0_H0 ;  /* 0x20000008ff077230 */ /* 0x003fca0000004100 */
[----:B------:R-:W-:-:S04]  /*8b30*/  FMUL R7, R7, R98 ;  /* 0x0000006207077220 */ /* 0x000fc80000400000 */
[----:B------:R-:W-:-:S05]  /*8b40*/  FFMA R7, R86, R95, R7 ;  /* 0x0000005f56077223 */ /* 0x000fca0000000007 */
[----:B------:R-:W-:-:S05]  /*8b50*/  F2FP.SATFINITE.E4M3.F32.PACK_AB_MERGE_C R7, RZ, R7, RZ ;  /* 0x00000007ff07723e */ /* 0x000fca00048070ff */
[----:B------:R0:W-:Y:S01]  /*8b60*/  @!P2 STG.E.U8 desc[UR36][R4.64+0x78], R7 ;  /* 0x000078070400a986 */ /* 0x0001e2000c101124 */
[----:B------:R-:W-:Y:S05]  /*8b70*/  @P1 BRA `(.L_x_174) ;  /* 0x0000000000041947 */ /* 0x000fea0003800000 */
[----:B------:R1:W5:Y:S02]  /*8b80*/  LDG.E.U8 R3, desc[UR36][R10.64+0x79] ;  /* 0x000079240a037981 */ /* 0x000364000c1e1100 */
.L_x_174:
[----:B------:R-:W-:Y:S05]  /*8b90*/  BSYNC B1 ;  /* 0x0000000000017941 */ /* 0x000fea0003800000 */
.L_x_173:
[----:B------:R-:W-:Y:S05]  /*8ba0*/  @P1 BRA `(.L_x_175) ;  /* 0x0000001000281947 */ /* 0x000fea0003800000 */
[----:B-----5:R-:W-:-:S04]  /*8bb0*/  LOP3.LUT R3, R3, 0xff, RZ, 0xc0, !PT ;  /* 0x000000ff03037812 */ /* 0x020fc800078ec0ff */
[----:B------:R-:W-:-:S05]  /*8bc0*/  F2FP.F16.E4M3.UNPACK_B R3, R3 ;  /* 0x00000003ff03723e */ /* 0x000fca00020006ff */
[----:B------:R-:W-:-:S05]  /*8bd0*/  HADD2.F32 R3, -RZ, R3.H0_H0 ;  /* 0x20000003ff037230 */ /* 0x000fca0000004100 */
[----:B------:R-:W-:-:S04]  /*8be0*/  FMUL R6, R3, R98 ;  /* 0x0000006203067220 */ /* 0x000fc80000400000 */
[----:B------:R-:W-:-:S05]  /*8bf0*/  FFMA R6, R87, R95, R6 ;  /* 0x0000005f57067223 */ /* 0x000fca0000000006 */
[----:B------:R-:W-:-:S05]  /*8c00*/  F2FP.SATFINITE.E4M3.F32.PACK_AB_MERGE_C R3, RZ, R6, RZ ;  /* 0x00000006ff03723e */ /* 0x000fca00048070ff */
[----:B------:R0:W-:Y:S01]  /*8c10*/  STG.E.U8 desc[UR36][R4.64+0x79], R3 ;  /* 0x0000790304007986 */ /* 0x0001e2000c101124 */
[----:B------:R-:W-:Y:S05]  /*8c20*/  BRA `(.L_x_175) ;  /* 0x0000001000087947 */ /* 0x000fea0003800000 */
.L_x_46:
[----:B------:R-:W-:Y:S01]  /*8c30*/  ISETP.GE.AND P1, PT, R20, 0x1, PT ;  /* 0x000000011400780c */ /* 0x000fe20003f26270 */
[-C--:B------:R-:W-:Y:S01]  /*8c40*/  FMUL R24, R24, R95.reuse ;  /* 0x0000005f18187220 */ /* 0x080fe20000400000 */
[-C--:B------:R-:W-:Y:S01]  /*8c50*/  FMUL R25, R25, R95.reuse ;  /* 0x0000005f19197220 */ /* 0x080fe20000400000 */
[----:B------:R-:W-:Y:S01]  /*8c60*/  ISETP.GE.AND P0, PT, R20, 0x9, PT ;  /* 0x000000091400780c */ /* 0x000fe20003f06270 */
[-C--:B------:R-:W-:Y:S01]  /*8c70*/  FMUL R26, R26, R95.reuse ;  /* 0x0000005f1a1a7220 */ /* 0x080fe20000400000 */
[----:B------:R-:W-:Y:S01]  /*8c80*/  ISETP.LT.OR P2, PT, R3, 0x1, !P1 ;  /* 0x000000010300780c */ /* 0x000fe20004f41670 */
[-C--:B------:R-:W-:Y:S01]  /*8c90*/  FMUL R27, R27, R95.reuse ;  /* 0x0000005f1b1b7220 */ /* 0x080fe20000400000 */
[----:B------:R-:W-:Y:S01]  /*8ca0*/  ISETP.LT.OR P3, PT, R3, 0x2, !P1 ;  /* 0x000000020300780c */ /* 0x000fe20004f61670 */
[-C--:B------:R-:W-:Y:S01]  /*8cb0*/  FMUL R28, R28, R95.reuse ;  /* 0x0000005f1c1c7220 */ /* 0x080fe20000400000 */
[----:B------:R-:W-:Y:S01]  /*8cc0*/  F2FP.SATFINITE.E4M3.F32.PACK_AB_MERGE_C R9, RZ, R24, RZ ;  /* 0x00000018ff09723e */ /* 0x000fe200048070ff */
[----:B------:R-:W-:Y:S01]  /*8cd0*/  FMUL R29, R29, R95 ;  /* 0x0000005f1d1d7220 */ /* 0x000fe20000400000 */
[----:B------:R-:W-:Y:S01]  /*8ce0*/  F2FP.SATFINITE.E4M3.F32.PACK_AB_MERGE_C R25, RZ, R25, RZ ;  /* 0x00000019ff19723e */ /* 0x000fe200048070ff */
[-C--:B------:R-:W-:Y:S01]  /*8cf0*/  FMUL R30, R30, R95.reuse ;  /* 0x0000005f1e1e7220 */ /* 0x080fe20000400000 */
[----:B------:R-:W-:Y:S01]  /*8d00*/  ISETP.LT.OR P4, PT, R3, 0x9, !P1 ;  /* 0x000000090300780c */ /* 0x000fe20004f81670 */
[-C--:B------:R-:W-:Y:S01]  /*8d10*/  FMUL R31, R31, R95.reuse ;  /* 0x0000005f1f1f7220 */ /* 0x080fe20000400000 */
[C---:B------:R-:W-:Y:S01]  /*8d20*/  ISETP.LT.OR P5, PT, R3.reuse, 0xa, !P1 ;  /* 0x0000000a0300780c */ /* 0x040fe20004fa1670 */
[-C--:B------:R-:W-:Y:S01]  /*8d30*/  FMUL R32, R32, R95.reuse ;  /* 0x0000005f20207220 */ /* 0x080fe20000400000 */
[----:B------:R-:W-:Y:S01]  /*8d40*/  F2FP.SATFINITE.E4M3.F32.PACK_AB_MERGE_C R11, RZ, R26, RZ ;  /* 0x0000001aff0b723e */ /* 0x000fe200048070ff */
[----:B------:R0:W-:Y:S01]  /*8d50*/  @!P2 STG.E.U8 desc[UR36][R6.64], R9 ;  /* 0x000000090600a986 */ /* 0x0001e2000c101124 */
[----:B------:R-:W-:Y:S01]  /*8d60*/  ISETP.LT.OR P2, PT, R3, 0x1, !P0 ;  /* 0x000000010300780c */ /* 0x000fe20004741670 */
[----:B------:R-:W-:Y:S01]  /*8d70*/  FMUL R33, R33, R95 ;  /* 0x0000005f21217220 */ /* 0x000fe20000400000 */
[----:B------:R-:W-:Y:S01]  /*8d80*/  F2FP.SATFINITE.E4M3.F32.PACK_AB_MERGE_C R27, RZ, R27, RZ ;  /* 0x0000001bff1b723e */ /* 0x000fe200048070ff */
[----:B------:R-:W-:Y:S01]  /*8d90*/  @!P3 STG.E.U8 desc[UR36][R6.64+0x1], R25 ;  /* 0x000001190600b986 */ /* 0x000fe2000c101124 */
[----:B------:R-:W-:Y:S01]  /*8da0*/  ISETP.LT.OR P3, PT, R3, 0x2, !P0 ;  /* 0x000000020300780c */ /* 0x000fe20004761670 */
[----:B------:R-:W-:Y:S01]  /*8db0*/  FMUL R34, R34, R95 ;  /* 0x0000005f22227220 */ /* 0x000fe20000400000 */
[----:B------:R-:W-:Y:S01]  /*8dc0*/  F2FP.SATFINITE.E4M3.F32.PACK_AB_MERGE_C R29, RZ, R29, RZ ;  /* 0x0000001dff1d723e */ /* 0x000fe200048070ff */
[----:B------:R-:W-:Y:S01]  /*8dd0*/  FMUL R35, R35, R95 ;  /* 0x0000005f23237220 */ /* 0x000fe20000400000 */
[----:B------:R-:W-:Y:S01]  /*8de0*/  F2FP.SATFINITE.E4M3.F32.PACK_AB_MERGE_C R31, RZ, R31, RZ ;  /* 0x0000001fff1f723e */ /* 0x000fe200048070ff */
[----:B------:R-:W-:Y:S01]  /*8df0*/  FMUL R36, R36, R95 ;  /* 0x0000005f24247220 */ /* 0x000fe20000400000 */
[----:B------:R-:W-:Y:S01]  /*8e00*/  F2FP.SATFINITE.E4M3.F32.PACK_AB_MERGE_C R33, RZ, R33, RZ ;  /* 0x00000021ff21723e */ /* 0x000fe200048070ff */
[-C--:B------:R-:W-:Y:S01]  /*8e10*/  FMUL R37, R37, R95.reuse ;  /* 0x0000005f25257220 */ /* 0x080fe20000400000 */
[----:B0-----:R-:W-:Y:S01]  /*8e20*/  F2FP.SATFINITE.E4M3.F32.PACK_AB_MERGE_C R9, RZ, R28, RZ ;  /* 0x0000001cff09723e */ /* 0x001fe200048070ff */
[----:B------:R0:W-:Y:S01]  /*8e30*/  @!P2 STG.E.U8 desc[UR36][R4.64], R11 ;  /* 0x0000000b0400a986 */ /* 0x0001e2000c101124 */
[C---:B------:R-:W-:Y:S01]  /*8e40*/  ISETP.LT.OR P2, PT, R3.reuse, 0x9, !P0 ;  /* 0x000000090300780c */ /* 0x040fe20004741670 */
[----:B------:R-:W-:Y:S01]  /*8e50*/  FMUL R38, R38, R95 ;  /* 0x0000005f26267220 */ /* 0x000fe20000400000 */
[----:B------:R-:W-:Y:S01]  /*8e60*/  F2FP.SATFINITE.E4M3.F32.PACK_AB_MERGE_C R35, RZ, R35, RZ ;  /* 0x00000023ff23723e */ /* 0x000fe200048070ff */
[----:B------:R-:W-:Y:S01]  /*8e70*/  @!P3 STG.E.U8 desc[UR36][R4.64+0x1], R27 ;  /* 0x0000011b0400b986 */ /* 0x000fe2000c101124 */
[----:B------:R-:W-:Y:S01]  /*8e80*/  ISETP.LT.OR P3, PT, R3, 0xa, !P0 ;  /* 0x0000000a0300780c */ /* 0x000fe20004761670 */
[----:B------:R-:W-:Y:S01]  /*8e90*/  FMUL R39, R39, R95 ;  /* 0x0000005f27277220 */ /* 0x000fe20000400000 */
[----:B------:R-:W-:Y:S01]  /*8ea0*/  F2FP.SATFINITE.E4M3.F32.PACK_AB_MERGE_C R37, RZ, R37, RZ ;  /* 0x00000025ff25723e */ /* 0x000fe200048070ff */
[----:B------:R1:W-:Y:S01]  /*8eb0*/  @!P4 STG.E.U8 desc[UR36][R6.64+0x8], R9 ;  /* 0x000008090600c986 */ /* 0x0003e2000c101124 */
[----:B------:R-:W-:Y:S01]  /*8ec0*/  ISETP.LT.OR P4, PT, R3, 0x11, !P1 ;  /* 0x000000110300780c */ /* 0x000fe20004f81670 */
[-C--:B------:R-:W-:Y:S01]  /*8ed0*/  FMUL R40, R40, R95.reuse ;  /* 0x0000005f28287220 */ /* 0x080fe20000400000 */
[-C--:B------:R-:W-:Y:S01]  /*8ee0*/  FMUL R41, R41, R95.reuse ;  /* 0x0000005f29297220 */ /* 0x080fe20000400000 */
[----:B------:R-:W-:Y:S01]  /*8ef0*/  @!P5 STG.E.U8 desc[UR36][R6.64+0x9], R29 ;  /* 0x0000091d0600d986 */ /* 0x000fe2000c101124 */
[----:B------:R-:W-:Y:S01]  /*8f00*/  ISETP.LT.OR P5, PT, R3, 0x12, !P1 ;  /* 0x000000120300780c */ /* 0x000fe20004fa1670 */
[-C--:B------:R-:W-:Y:S01]  /*8f10*/  FMUL R42, R42, R95.reuse ;  /* 0x0000005f2a2a7220 */ /* 0x080fe20000400000 */
[----:B0-----:R-:W-:Y:S01]  /*8f20*/  F2FP.SATFINITE.E4M3.F32.PACK_AB_MERGE_C R11, RZ, R30, RZ ;  /* 0x0000001eff0b723e */ /* 0x001fe200048070ff */
[----:B------:R-:W-:Y:S01]  /*8f30*/  FMUL R43, R43, R95 ;  /* 0x0000005f2b2b7220 */ /* 0x000fe20000400000 */
[----:B------:R-:W-:Y:S01]  /*8f40*/  F2FP.SATFINITE.E4M3.F32.PACK_AB_MERGE_C R39, RZ, R39, RZ ;  /* 0x00000027ff27723e */ /* 0x000fe200048070ff */
[----:B------:R-:W-:Y:S01]  /*8f50*/  @!P3 STG.E.U8 desc[UR36][R4.64+0x9], R31 ;  /* 0x0000091f0400b986 */ /* 0x000fe2000c101124 */
[C---:B------:R-:W-:Y:S01]  /*8f60*/  ISETP.LT.OR P3, PT, R3.reuse, 0x12, !P0 ;  /* 0x000000120300780c */ /* 0x040fe20004761670 */
[-C--:B------:R-:W-:Y:S01]  /*8f70*/  FMUL R44, R44, R95.reuse ;  /* 0x0000005f2c2c7220 */ /* 0x080fe20000400000 */
[----:B-1----:R-:W-:Y:S01]  /*8f80*/  F2FP.SATFINITE.E4M3.F32.PACK_AB_MERGE_C R9, RZ, R32, RZ ;  /* 0x00000020ff09723e */ /* 0x002fe200048070ff */
[----:B------:R0:W-:Y:S01]  /*8f90*/  @!P2 STG.E.U8 desc[UR36][R4.64+0x8], R11 ;  /* 0x0000080b0400a986 */ /* 0x0001e2000c101124 */
[----:B------:R-:W-:Y:S01]  /*8fa0*/  ISETP.LT.OR P2, PT, R3, 0x11, !P0 ;  /* 0x000000110300780c */ /* 0x000fe20004741670 */
[----:B------:R-:W-:Y:S01]  /*8fb0*/  FMUL R45, R45, R95 ;  /* 0x0000005f2d2d7220 */ /* 0x000fe20000400000 */
[----:B------:R-:W-:Y:S01]  /*8fc0*/  F2FP.SATFINITE.E4M3.F32.PACK_AB_MERGE_C R41, RZ, R41, RZ ;  /* 0x00000029ff29723e */ /* 0x000fe200048070ff */
        /* <DEDUP_REMOVED lines=8> */
[----:B------:R-:W-:Y:S01]  /*9050*/  @!P3 STG.E.U8 desc[UR36][R4.64+0x11], R35 ;  /* 0x000011230400b986 */ /* 0x000fe2000c101124 */
[----:B0-----:R-:W-:Y:S01]  /*9060*/  F2FP.SATFINITE.E4M3.F32.PACK_AB_MERGE_C R11, RZ, R34, RZ ;  /* 0x00000022ff0b723e */ /* 0x001fe200048070ff */
[-C--:B------:R-:W-:Y:S01]  /*9070*/  FMUL R48, R48, R95.reuse ;  /* 0x0000005f30307220 */ /* 0x080fe20000400000 */
[----:B------:R-:W-:Y:S01]  /*9080*/  ISETP.LT.OR P3, PT, R3, 0x1a, !P0 ;  /* 0x0000001a0300780c */ /* 0x000fe20004761670 */
[-C--:B------:R-:W-:Y:S01]  /*9090*/  FMUL R49, R49, R95.reuse ;  /* 0x0000005f31317220 */ /* 0x080fe20000400000 */
[----:B-1----:R-:W-:Y:S01]  /*90a0*/  F2FP.SATFINITE.E4M3.F32.PACK_AB_MERGE_C R9, RZ, R36, RZ ;  /* 0x00000024ff09723e */ /* 0x002fe200048070ff */
[----:B------:R0:W-:Y:S01]  /*90b0*/  @!P2 STG.E.U8 desc[UR36][R4.64+0x10], R11 ;  /* 0x0000100b0400a986 */ /* 0x0001e2000c101124 */
[C---:B------:R-:W-:Y:S01]  /*90c0*/  ISETP.LT.OR P2, PT, R3.reuse, 0x19, !P0 ;  /* 0x000000190300780c */ /* 0x040fe20004741670 */
[----:B------:R-:W-:Y:S01]  /*90d0*/  FMUL R50, R50, R95 ;  /* 0x0000005f32327220 */ /* 0x000fe20000400000 */
[----:B------:R-:W-:Y:S01]  /*90e0*/  F2FP.SATFINITE.E4M3.F32.PACK_AB_MERGE_C R47, RZ, R47, RZ ;  /* 0x0000002fff2f723e */ /* 0x000fe200048070ff */
[----:B------:R1:W-:Y:S01]  /*90f0*/  @!P4 STG.E.U8 desc[UR36][R6.64+0x18], R9 ;  /* 0x000018090600c986 */ /* 0x0003e2000c101124 */
[----:B------:R-:W-:Y:S01]  /*9100*/  ISETP.LT.OR P4, PT, R3, 0x21, !P1 ;  /* 0x000000210300780c */ /* 0x000fe20004f81670 */
[----:B------:R-:W-:Y:S01]  /*9110*/  FMUL R51, R51, R95 ;  /* 0x0000005f33337220 */ /* 0x000fe20000400000 */
[----:B------:R-:W-:Y:S01]  /*9120*/  F2FP.SATFINITE.E4M3.F32.PACK_AB_MERGE_C R49, RZ, R49, RZ ;  /* 0x00000031ff31723e */ /* 0x000fe200048070ff */
[----:B------:R-:W-:Y:S01]  /*9130*/  @!P5 STG.E.U8 desc[UR36][R6.64+0x19], R37 ;  /* 0x000019250600d986 */ /* 0x000fe2000c101124 */
[----:B------:R-:W-:Y:S01]  /*9140*/  ISETP.LT.OR P5, PT, R3, 0x22, !P1 ;  /* 0x000000220300780c */ /* 0x000fe20004fa1670 */
[-C--:B------:R-:W-:Y:S01]  /*9150*/  FMUL R52, R52, R95.reuse ;  /* 0x0000005f34347220 */ /* 0x080fe20000400000 */
[-C--:B------:R-:W-:Y:S01]  /*9160*/  FMUL R53, R53, R95.reuse ;  /* 0x0000005f35357220 */ /* 0x080fe20000400000 */
[----:B0-----:R-:W-:Y:S01]  /*9170*/  F2FP.SATFINITE.E4M3.F32.PACK_AB_MERGE_C R11, RZ, R38, RZ ;  /* 0x00000026ff0b723e */ /* 0x001fe200048070ff */
        /* <DEDUP_REMOVED lines=112> */
[-C--:B------:R-:W-:Y:S01]  /*9880*/  FMUL R85, R85, R95.reuse ;  /* 0x0000005f55557220 */ /* 0x080fe20000400000 */
[-C--:B------:R-:W-:Y:S01]  /*9890*/  FMUL R86, R86, R95.reuse ;  /* 0x0000005f56567220 */ /* 0x080fe20000400000 */
[----:B------:R1:W-:Y:S01]  /*98a0*/  @!P4 STG.E.U8 desc[UR36][R6.64+0x50], R9 ;  /* 0x000050090600c986 */ /* 0x0003e2000c101124 */
[----:B------:R-:W-:Y:S01]  /*98b0*/  ISETP.LT.OR P4, PT, R3, 0x59, !P1 ;  /* 0x000000590300780c */ /* 0x000fe20004f81670 */
[----:B------:R-:W-:Y:S01]  /*98c0*/  FMUL R87, R87, R95 ;  /* 0x0000005f57577220 */ /* 0x000fe20000400000 */
[----:B------:R-:W-:Y:S01]  /*98d0*/  F2FP.SATFINITE.E4M3.F32.PACK_AB_MERGE_C R83, RZ, R83, RZ ;  /* 0x00000053ff53723e */ /* 0x000fe200048070ff */
[----:B------:R-:W-:Y:S01]  /*98e0*/  @!P5 STG.E.U8 desc[UR36][R6.64+0x51], R65 ;  /* 0x000051410600d986 */ /* 0x000fe2000c101124 */
[----:B------:R-:W-:-:S02]  /*98f0*/  ISETP.LT.OR P5, PT, R3, 0x5a, !P1 ;  /* 0x0000005a0300780c */ /* 0x000fc40004fa1670 */
[----:B------:R-:W-:Y:S01]  /*9900*/  F2FP.SATFINITE.E4M3.F32.PACK_AB_MERGE_C R85, RZ, R85, RZ ;  /* 0x00000055ff55723e */ /* 0x000fe200048070ff */
[----:B------:R-:W-:Y:S01]  /*9910*/  @!P3 STG.E.U8 desc[UR36][R4.64+0x51], R67 ;  /* 0x000051430400b986 */ /* 0x000fe2000c101124 */
[----:B0-----:R-:W-:Y:S02]  /*9920*/  F2FP.SATFINITE.E4M3.F32.PACK_AB_MERGE_C R11, RZ, R66, RZ ;  /* 0x00000042ff0b723e */ /* 0x001fe400048070ff */
[C---:B------:R-:W-:Y:S02]  /*9930*/  ISETP.LT.OR P3, PT, R3.reuse, 0x5a, !P0 ;  /* 0x0000005a0300780c */ /* 0x040fe40004761670 */
[----:B-1----:R-:W-:Y:S01]  /*9940*/  F2FP.SATFINITE.E4M3.F32.PACK_AB_MERGE_C R9, RZ, R68, RZ ;  /* 0x00000044ff09723e */ /* 0x002fe200048070ff */
[----:B------:R0:W-:Y:S01]  /*9950*/  @!P2 STG.E.U8 desc[UR36][R4.64+0x50], R11 ;  /* 0x0000500b0400a986 */ /* 0x0001e2000c101124 */
[C---:B------:R-:W-:Y:S02]  /*9960*/  ISETP.LT.OR P2, PT, R3.reuse, 0x59, !P0 ;  /* 0x000000590300780c */ /* 0x040fe40004741670 */
[----:B------:R-:W-:Y:S01]  /*9970*/  F2FP.SATFINITE.E4M3.F32.PACK_AB_MERGE_C R87, RZ, R87, RZ ;  /* 0x00000057ff57723e */ /* 0x000fe200048070ff */
[----:B------:R1:W-:Y:S01]  /*9980*/  @!P4 STG.E.U8 desc[UR36][R6.64+0x58], R9 ;  /* 0x000058090600c986 */ /* 0x0003e2000c101124 */
[----:B------:R-:W-:-:S03]  /*9990*/  ISETP.LT.OR P4, PT, R3, 0x61, !P1 ;  /* 0x000000610300780c */ /* 0x000fc60004f81670 */
[----:B------:R-:W-:Y:S01]  /*99a0*/  @!P5 STG.E.U8 desc[UR36][R6.64+0x59], R69 ;  /* 0x000059450600d986 */ /* 0x000fe2000c101124 */
[C---:B------:R-:W-:Y:S02]  /*99b0*/  ISETP.LT.OR P5, PT, R3.reuse, 0x62, !P1 ;  /* 0x000000620300780c */ /* 0x040fe40004fa1670 */
[----:B0-----:R-:W-:Y:S01]  /*99c0*/  F2FP.SATFINITE.E4M3.F32.PACK_AB_MERGE_C R11, RZ, R70, RZ ;  /* 0x00000046ff0b723e */ /* 0x001fe200048070ff */
[----:B------:R-:W-:Y:S01]  /*99d0*/  @!P3 STG.E.U8 desc[UR36][R4.64+0x59], R71 ;  /* 0x000059470400b986 */ /* 0x000fe2000c101124 */
[C---:B------:R-:W-:Y:S02]  /*99e0*/  ISETP.LT.OR P3, PT, R3.reuse, 0x62, !P0 ;  /* 0x000000620300780c */ /* 0x040fe40004761670 */
[----:B-1----:R-:W-:Y:S01]  /*99f0*/  F2FP.SATFINITE.E4M3.F32.PACK_AB_MERGE_C R9, RZ, R72, RZ ;  /* 0x00000048ff09723e */ /* 0x002fe200048070ff */
[----:B------:R0:W-:Y:S01]  /*9a00*/  @!P2 STG.E.U8 desc[UR36][R4.64+0x58], R11 ;  /* 0x0000580b0400a986 */ /* 0x0001e2000c101124 */
[----:B------:R-:W-:-:S03]  /*9a10*/  ISETP.LT.OR P2, PT, R3, 0x61, !P0 ;  /* 0x000000610300780c */ /* 0x000fc60004741670 */
        /* <DEDUP_REMOVED lines=13> */
[----:B------:R-:W-:Y:S02]  /*9af0*/  ISETP.LT.OR P5, PT, R3, 0x71, !P1 ;  /* 0x000000710300780c */ /* 0x000fe40004fa1670 */
[----:B0-----:R-:W-:Y:S02]  /*9b00*/  F2FP.SATFINITE.E4M3.F32.PACK_AB_MERGE_C R11, RZ, R78, RZ ;  /* 0x0000004eff0b723e */ /* 0x001fe400048070ff */
[----:B-1----:R-:W-:-:S03]  /*9b10*/  F2FP.SATFINITE.E4M3.F32.PACK_AB_MERGE_C R9, RZ, R80, RZ ;  /* 0x00000050ff09723e */ /* 0x002fc600048070ff */
[----:B------:R0:W-:Y:S01]  /*9b20*/  @!P2 STG.E.U8 desc[UR36][R4.64+0x68], R11 ;  /* 0x0000680b0400a986 */ /* 0x0001e2000c101124 */
[----:B------:R-:W-:-:S03]  /*9b30*/  ISETP.LT.OR P2, PT, R3, 0x71, !P0 ;  /* 0x000000710300780c */ /* 0x000fc60004741670 */
[----:B------:R-:W-:Y:S01]  /*9b40*/  @!P4 STG.E.U8 desc[UR36][R4.64+0x69], R79 ;  /* 0x0000694f0400c986 */ /* 0x000fe2000c101124 */
[----:B------:R-:W-:-:S03]  /*9b50*/  ISETP.LT.OR P4, PT, R3, 0x72, !P0 ;  /* 0x000000720300780c */ /* 0x000fc60004781670 */
[----:B------:R-:W-:Y:S01]  /*9b60*/  @!P3 STG.E.U8 desc[UR36][R6.64+0x71], R81 ;  /* 0x000071510600b986 */ /* 0x000fe2000c101124 */
[C---:B------:R-:W-:Y:S02]  /*9b70*/  ISETP.LT.OR P3, PT, R3.reuse, 0x79, !P1 ;  /* 0x000000790300780c */ /* 0x040fe40004f61670 */
[C---:B------:R-:W-:Y:S01]  /*9b80*/  ISETP.LT.OR P1, PT, R3.reuse, 0x7a, !P1 ;  /* 0x0000007a0300780c */ /* 0x040fe20004f21670 */
[----:B------:R1:W-:Y:S01]  /*9b90*/  @!P5 STG.E.U8 desc[UR36][R6.64+0x70], R9 ;  /* 0x000070090600d986 */ /* 0x0003e2000c101124 */
[C---:B------:R-:W-:Y:S02]  /*9ba0*/  ISETP.LT.OR P5, PT, R3.reuse, 0x79, !P0 ;  /* 0x000000790300780c */ /* 0x040fe400047a1670 */
[----:B------:R-:W-:Y:S02]  /*9bb0*/  ISETP.LT.OR P0, PT, R3, 0x7a, !P0 ;  /* 0x0000007a0300780c */ /* 0x000fe40004701670 */
[----:B------:R-:W-:Y:S01]  /*9bc0*/  F2FP.SATFINITE.E4M3.F32.PACK_AB_MERGE_C R3, RZ, R82, RZ ;  /* 0x00000052ff03723e */ /* 0x000fe200048070ff */
[----:B------:R2:W-:Y:S01]  /*9bd0*/  @!P4 STG.E.U8 desc[UR36][R4.64+0x71], R83 ;  /* 0x000071530400c986 */ /* 0x0005e2000c101124 */
[----:B0-----:R-:W-:-:S03]  /*9be0*/  F2FP.SATFINITE.E4M3.F32.PACK_AB_MERGE_C R11, RZ, R86, RZ ;  /* 0x00000056ff0b723e */ /* 0x001fc600048070ff */
[----:B------:R2:W-:Y:S01]  /*9bf0*/  @!P2 STG.E.U8 desc[UR36][R4.64+0x70], R3 ;  /* 0x000070030400a986 */ /* 0x0005e2000c101124 */
[----:B-1----:R-:W-:-:S03]  /*9c00*/  F2FP.SATFINITE.E4M3.F32.PACK_AB_MERGE_C R9, RZ, R84, RZ ;  /* 0x00000054ff09723e */ /* 0x002fc600048070ff */
[----:B------:R2:W-:Y:S04]  /*9c10*/  @!P1 STG.E.U8 desc[UR36][R6.64+0x79], R85 ;  /* 0x0000795506009986 */ /* 0x0005e8000c101124 */
[----:B------:R2:W-:Y:S04]  /*9c20*/  @!P3 STG.E.U8 desc[UR36][R6.64+0x78], R9 ;  /* 0x000078090600b986 */ /* 0x0005e8000c101124 */
[----:B------:R2:W-:Y:S04]  /*9c30*/  @!P5 STG.E.U8 desc[UR36][R4.64+0x78], R11 ;  /* 0x0000780b0400d986 */ /* 0x0005e8000c101124 */
[----:B------:R2:W-:Y:S02]  /*9c40*/  @!P0 STG.E.U8 desc[UR36][R4.64+0x79], R87 ;  /* 0x0000795704008986 */ /* 0x0005e4000c101124 */
.L_x_175:
[----:B------:R-:W-:Y:S05]  /*9c50*/  BSYNC B0 ;  /* 0x0000000000007941 */ /* 0x000fea0003800000 */
.L_x_45:
[----:B------:R-:W-:Y:S01]  /*9c60*/  IADD3 R16, P0, R16, UR38, RZ ;  /* 0x0000002610107c10 */ /* 0x000fe2000ff1e0ff */
[----:B------:R-:W-:Y:S01]  /*9c70*/  ULDC.64 UR4, c[0x0][0x650] ;  /* 0x0001940000047ab9 */ /* 0x000fe20000000a00 */
[----:B0-2--5:R-:W-:Y:S01]  /*9c80*/  PRMT R3, RZ, 0x7610, R3 ;  /* 0x00007610ff037816 */ /* 0x025fe20000000003 */
[----:B------:R-:W-:Y:S01]  /*9c90*/  IMAD.MOV.U32 R94, RZ, RZ, -0x1 ;  /* 0xffffffffff5e7424 */ /* 0x000fe200078e00ff */
[----:B------:R-:W-:Y:S01]  /*9ca0*/  IADD3.X R17, R17, UR42, RZ, P0, !PT ;  /* 0x0000002a11117c10 */ /* 0x000fe200087fe4ff */
[----:B------:R-:W-:Y:S01]  /*9cb0*/  IMAD.MOV.U32 R92, RZ, RZ, -0x1 ;  /* 0xffffffffff5c7424 */ /* 0x000fe200078e00ff */
[----:B------:R-:W-:-:S04]  /*9cc0*/  ISETP.GE.U32.AND P0, PT, R16, UR4, PT ;  /* 0x0000000410007c0c */ /* 0x000fc8000bf06070 */
[----:B------:R-:W-:-:S13]  /*9cd0*/  ISETP.GE.U32.AND.EX P0, PT, R17, UR5, PT, P0 ;  /* 0x0000000511007c0c */ /* 0x000fda000bf06100 */
[----:B------:R-:W-:Y:S05]  /*9ce0*/  @P0 BRA `(.L_x_176) ;  /* 0x00000004004c0947 */ /* 0x000fea0003800000 */
[----:B-1-34-:R-:W0:Y:S01]  /*9cf0*/  LDC.64 R10, c[0x0][0x628] ;  /* 0x00018a00ff0a7b82 */ /* 0x01ae220000000a00 */
[----:B------:R-:W1:Y:S01]  /*9d00*/  S2R R12, SR_CTAID.X ;  /* 0x00000000000c7919 */ /* 0x000e620000002500 */
[----:B------:R-:W-:Y:S02]  /*9d10*/  IMAD.MOV.U32 R8, RZ, RZ, R16 ;  /* 0x000000ffff087224 */ /* 0x000fe400078e0010 */
[----:B------:R-:W-:Y:S01]  /*9d20*/  IMAD.MOV.U32 R9, RZ, RZ, R17 ;  /* 0x000000ffff097224 */ /* 0x000fe200078e0011 */
[----:B------:R-:W2:Y:S03]  /*9d30*/  S2R R20, SR_CTAID.Y ;  /* 0x0000000000147919 */ /* 0x000ea60000002600 */
[----:B------:R-:W3:Y:S08]  /*9d40*/  LDC R0, c[0x0][0x630] ;  /* 0x00018c00ff007b82 */ /* 0x000ef00000000800 */
[----:B------:R-:W4:Y:S01]  /*9d50*/  LDC.64 R14, c[0x0][0x620] ;  /* 0x00018800ff0e7b82 */ /* 0x000f220000000a00 */
[----:B0-----:R-:W-:-:S04]  /*9d60*/  ISETP.NE.U32.AND P0, PT, R10, RZ, PT ;  /* 0x000000ff0a00720c */ /* 0x001fc80003f05070 */
[----:B------:R-:W-:-:S13]  /*9d70*/  ISETP.NE.AND.EX P0, PT, R11, RZ, PT, P0 ;  /* 0x000000ff0b00720c */ /* 0x000fda0003f05300 */
[----:B-1234-:R-:W-:Y:S05]  /*9d80*/  @!P0 BRA `(.L_x_177) ;  /* 0x0000000000288947 */ /* 0x01efea0003800000 */
        /* <DEDUP_REMOVED lines=10> */
.L_x_177:
[-CC-:B------:R-:W-:Y:S01]  /*9e30*/  SHF.R.U64 R92, R8, R0.reuse, R9.reuse ;  /* 0x00000000085c7219 */ /* 0x180fe20000001209 */
[----:B------:R-:W0:Y:S01]  /*9e40*/  LDC.64 R26, c[0x0][0x640] ;  /* 0x00019000ff1a7b82 */ /* 0x000e220000000a00 */
[----:B------:R-:W-:Y:S01]  /*9e50*/  SHF.R.U32.HI R0, RZ, R0, R9 ;  /* 0x00000000ff007219 */ /* 0x000fe20000011609 */
[----:B------:R-:W-:Y:S01]  /*9e60*/  ULDC UR4, c[0x0][0x150] ;  /* 0x0000540000047ab9 */ /* 0x000fe20000000800 */
[----:B------:R-:W-:Y:S02]  /*9e70*/  IADD3 R3, P0, RZ, -R92, RZ ;  /* 0x8000005cff037210 */ /* 0x000fe40007f1e0ff */
[----:B------:R-:W-:-:S03]  /*9e80*/  I2FP.F32.U32 R7, R12 ;  /* 0x0000000c00077245 */ /* 0x000fc60000201000 */
[----:B------:R-:W1:Y:S01]  /*9e90*/  LDC R6, c[0x0][0x618] ;  /* 0x00018600ff067b82 */ /* 0x000e620000000800 */
[----:B------:R-:W-:Y:S02]  /*9ea0*/  IMAD.X R5, RZ, RZ, ~R0, P0 ;  /* 0x000000ffff057224 */ /* 0x000fe400000e0e00 */
[----:B------:R-:W-:Y:S01]  /*9eb0*/  FMUL R7, R7, UR4 ;  /* 0x0000000407077c20 */ /* 0x000fe20008400000 */
[----:B------:R-:W-:Y:S01]  /*9ec0*/  ULDC UR4, c[0x0][0x154] ;  /* 0x0000550000047ab9 */ /* 0x000fe20000000800 */
[-C--:B------:R-:W-:Y:S02]  /*9ed0*/  IMAD R0, R5, R14.reuse, RZ ;  /* 0x0000000e05007224 */ /* 0x080fe400078e02ff */
[C---:B------:R-:W-:Y:S01]  /*9ee0*/  IMAD.WIDE.U32 R4, R3.reuse, R14, R16 ;  /* 0x0000000e03047225 */ /* 0x040fe200078e0010 */
[----:B------:R-:W2:Y:S01]  /*9ef0*/  LDC R11, c[0x0][0x608] ;  /* 0x00018200ff0b7b82 */ /* 0x000ea20000000800 */
[----:B------:R-:W3:Y:S02]  /*9f00*/  F2I.U32.TRUNC.NTZ R7, R7 ;  /* 0x0000000700077305 */ /* 0x000ee4000020f000 */
[----:B------:R-:W-:-:S04]  /*9f10*/  IMAD R3, R3, R15, R0 ;  /* 0x0000000f03037224 */ /* 0x000fc800078e0200 */
[----:B------:R-:W-:Y:S01]  /*9f20*/  IMAD.IADD R3, R5, 0x1, R3 ;  /* 0x0000000105037824 */ /* 0x000fe200078e0203 */
[----:B------:R-:W4:Y:S01]  /*9f30*/  LDC R25, c[0x0][0x658] ;  /* 0x00019600ff197b82 */ /* 0x000f220000000800 */
[----:B------:R-:W-:Y:S02]  /*9f40*/  I2FP.F32.U32 R5, R20 ;  /* 0x0000001400057245 */ /* 0x000fe40000201000 */
[----:B0-----:R-:W-:-:S04]  /*9f50*/  ISETP.NE.U32.AND P0, PT, R26, RZ, PT ;  /* 0x000000ff1a00720c */ /* 0x001fc80003f05070 */
[----:B------:R-:W-:Y:S01]  /*9f60*/  ISETP.NE.AND.EX P0, PT, R27, RZ, PT, P0 ;  /* 0x000000ff1b00720c */ /* 0x000fe20003f05300 */
[----:B------:R-:W0:Y:S01]  /*9f70*/  LDC R9, c[0x0][0x144] ;  /* 0x00005100ff097b82 */ /* 0x000e220000000800 */
[-C--:B-1----:R-:W-:Y:S01]  /*9f80*/  SHF.R.U64 R13, R4, R6.reuse, R3 ;  /* 0x00000006040d7219 */ /* 0x082fe20000001203 */
[----:B---3--:R-:W-:Y:S01]  /*9f90*/  IMAD.MOV R7, RZ, RZ, -R7 ;  /* 0x000000ffff077224 */ /* 0x008fe200078e0a07 */
[----:B------:R-:W-:Y:S01]  /*9fa0*/  SHF.R.U32.HI R0, RZ, R6, R3 ;  /* 0x00000006ff007219 */ /* 0x000fe20000011603 */
[----:B------:R-:W-:-:S04]  /*9fb0*/  FMUL R3, R5, UR4 ;  /* 0x0000000405037c20 */ /* 0x000fc80008400000 */
[----:B------:R-:W1:Y:S01]  /*9fc0*/  LDC R23, c[0x0][0x148] ;  /* 0x00005200ff177b82 */ /* 0x000e620000000800 */
[----:B------:R3:W0:Y:S01]  /*9fd0*/  F2I.U32.TRUNC.NTZ R10, R3 ;  /* 0x00000003000a7305 */ /* 0x000622000020f000 */
[-CC-:B--2---:R-:W-:Y:S02]  /*9fe0*/  SHF.R.U64 R15, R13, R11.reuse, R0.reuse ;  /* 0x0000000b0d0f7219 */ /* 0x184fe40000001200 */
[----:B------:R-:W-:-:S04]  /*9ff0*/  SHF.R.U32.HI R0, RZ, R11, R0 ;  /* 0x0000000bff007219 */ /* 0x000fc80000011600 */
[----:B------:R-:W2:Y:S01]  /*a000*/  LDC R14, c[0x0][0x648] ;  /* 0x00019200ff0e7b82 */ /* 0x000ea20000000800 */
[-CC-:B----4-:R-:W-:Y:S02]  /*a010*/  SHF.R.U64 R21, R15, R25.reuse, R0.reuse ;  /* 0x000000190f157219 */ /* 0x190fe40000001200 */
[----:B------:R-:W-:-:S03]  /*a020*/  SHF.R.U32.HI R5, RZ, R25, R0 ;  /* 0x00000019ff057219 */ /* 0x000fc60000011600 */
[----:B------:R-:W-:Y:S02]  /*a030*/  IMAD.MOV.U32 R4, RZ, RZ, R21 ;  /* 0x000000ffff047224 */ /* 0x000fe400078e0015 */
[----:B------:R-:W4:Y:S01]  /*a040*/  LDC R22, c[0x0][0x638] ;  /* 0x00018e00ff167b82 */ /* 0x000f220000000800 */
[----:B0-----:R-:W-:-:S07]  /*a050*/  IMAD R25, R9, R7, R12 ;  /* 0x0000000709197224 */ /* 0x001fce00078e020c */
[----:B------:R-:W0:Y:S08]  /*a060*/  LDC R24, c[0x0][0x610] ;  /* 0x00018400ff187b82 */ /* 0x000e300000000800 */
[----:B------:R-:W0:Y:S01]  /*a070*/  LDC R28, c[0x0][0x600] ;  /* 0x00018000ff1c7b82 */ /* 0x000e220000000800 */
[----:B-1-3--:R-:W-:Y:S05]  /*a080*/  @!P0 BRA `(.L_x_178) ;  /* 0x0000000000288947 */ /* 0x00afea0003800000 */
[----:B------:R-:W1:Y:S02]  /*a090*/  LDC R0, c[0x0][0x64c] ;  /* 0x00019300ff007b82 */ /* 0x000e640000000800 */
[----:B-1----:R-:W-:-:S05]  /*a0a0*/  IADD3 R3, P0, R21, R0, RZ ;  /* 0x0000000015037210 */ /* 0x002fca0007f1e0ff */
        /* <DEDUP_REMOVED lines=8> */
.L_x_178:
[----:B------:R-:W-:Y:S01]  /*a130*/  ISETP.NE.AND P0, PT, R2, 0x1, PT ;  /* 0x000000010200780c */ /* 0x000fe20003f05270 */
[----:B------:R-:W-:Y:S01]  /*a140*/  IMAD.MOV R10, RZ, RZ, -R10 ;  /* 0x000000ffff0a7224 */ /* 0x000fe200078e0a0a */
[----:B--2---:R-:W-:Y:S02]  /*a150*/  SHF.R.U64 R3, R4, R14, R5 ;  /* 0x0000000e04037219 */ /* 0x004fe40000001205 */
[----:B------:R-:W-:Y:S02]  /*a160*/  LOP3.LUT R0, R15, R112, RZ, 0xc0, !PT ;  /* 0x000000700f007212 */ /* 0x000fe400078ec0ff */
[----:B------:R-:W-:Y:S01]  /*a170*/  LOP3.LUT R6, R13, R110, RZ, 0xc0, !PT ;  /* 0x0000006e0d067212 */ /* 0x000fe200078ec0ff */
[----:B------:R-:W-:Y:S02]  /*a180*/  IMAD.MOV R4, RZ, RZ, -R3 ;  /* 0x000000ffff047224 */ /* 0x000fe400078e0a03 */
[----:B------:R-:W-:Y:S02]  /*a190*/  IMAD R0, R105, R3, R0 ;  /* 0x0000000369007224 */ /* 0x000fe400078e0200 */
[----:B----4-:R-:W-:-:S02]  /*a1a0*/  IMAD R3, R4, R22, R21 ;  /* 0x0000001604037224 */ /* 0x010fc400078e0215 */
[----:B------:R-:W-:Y:S02]  /*a1b0*/  @P0 IMAD R25, R23, R10, R20 ;  /* 0x0000000a17190224 */ /* 0x000fe400078e0214 */
[----:B0-----:R-:W-:Y:S02]  /*a1c0*/  IMAD R5, R3, R28, R6 ;  /* 0x0000001c03057224 */ /* 0x001fe400078e0206 */
[----:B------:R-:W-:Y:S02]  /*a1d0*/  IMAD R0, R0, R24, R25 ;  /* 0x0000001800007224 */ /* 0x000fe400078e0219 */
[----:B------:R-:W-:-:S03]  /*a1e0*/  IMAD.MOV.U32 R4, RZ, RZ, 0x1 ;  /* 0x00000001ff047424 */ /* 0x000fc600078e00ff */
[----:B------:R-:W-:Y:S02]  /*a1f0*/  SEL R94, R5, R0, !P0 ;  /* 0x00000000055e7207 */ /* 0x000fe40004000000 */
[----:B------:R-:W-:Y:S02]  /*a200*/  PRMT R3, R4, 0x7610, R3 ;  /* 0x0000761004037816 */ /* 0x000fe40000000003 */
[----:B------:R-:W-:-:S07]  /*a210*/  SEL R0, R0, R5, !P0 ;  /* 0x0000000500007207 */ /* 0x000fce0004000000 */
.L_x_176:
[----:B------:R-:W-:Y:S01]  /*a220*/  LOP3.LUT P0, RZ, R3, 0xff, RZ, 0xc0, !PT ;  /* 0x000000ff03ff7812 */ /* 0x000fe2000780c0ff */
[----:B------:R-:W-:-:S12]  /*a230*/  IMAD.MOV.U32 R93, RZ, RZ, R0 ;  /* 0x000000ffff5d7224 */ /* 0x000fd800078e0000 */
[----:B------:R-:W-:Y:S05]  /*a240*/  @P0 BRA `(.L_x_179) ;  /* 0xffffff7000200947 */ /* 0x000fea000383ffff */
[----:B------:R-:W-:Y:S05]  /*a250*/  EXIT ;  /* 0x000000000000794d */ /* 0x000fea0003800000 */
.L_x_3:
        /* <DEDUP_REMOVED lines=26> */
.L_x_181:
        /* <DEDUP_REMOVED lines=14> */
[----:B------:R-:W-:Y:S02]  /*a4e0*/  IMAD R5, R7, R23, R10 ;  /* 0x0000001707057224 */ /* 0x000fe400078e020a */
[----:B------:R-:W-:Y:S02]  /*a4f0*/  IMAD.MOV.U32 R10, RZ, RZ, 0x1 ;  /* 0x00000001ff0a7424 */ /* 0x000fe400078e00ff */
[----:B------:R-:W-:Y:S01]  /*a500*/  IMAD.IADD R5, R9, 0x1, R5 ;  /* 0x0000000109057824 */ /* 0x000fe200078e0205 */
[----:B------:R-:W4:Y:S04]  /*a510*/  LDC R20, c[0x0][0x608] ;  /* 0x00018200ff147b82 */ /* 0x000f280000000800 */
[----:B0-----:R-:W-:-:S02]  /*a520*/  SHF.R.U64 R12, R8, R14, R5 ;  /* 0x0000000e080c7219 */ /* 0x001fc40000001205 */
[----:B------:R-:W-:Y:S02]  /*a530*/  I2FP.F32.U32 R8, R6 ;  /* 0x0000000600087245 */ /* 0x000fe40000201000 */
[----:B------:R-:W0:Y:S01]  /*a540*/  LDC R25, c[0x0][0x658] ;  /* 0x00019600ff197b82 */ /* 0x000e220000000800 */
[----:B-1----:R-:W-:Y:S01]  /*a550*/  ISETP.NE.U32.AND P0, PT, R26, RZ, PT ;  /* 0x000000ff1a00720c */ /* 0x002fe20003f05070 */
[----:B---3--:R-:W-:Y:S02]  /*a560*/  IMAD.MOV R7, RZ, RZ, -R11 ;  /* 0x000000ffff077224 */ /* 0x008fe400078e0a0b */
[----:B------:R-:W-:Y:S01]  /*a570*/  FMUL R8, R8, UR4 ;  /* 0x0000000408087c20 */ /* 0x000fe20008400000 */
[----:B------:R-:W-:Y:S01]  /*a580*/  SHF.R.U32.HI R5, RZ, R14, R5 ;  /* 0x0000000eff057219 */ /* 0x000fe20000011605 */
[----:B------:R-:W-:Y:S01]  /*a590*/  IMAD.MOV.U32 R14, RZ, RZ, -0x1 ;  /* 0xffffffffff0e7424 */ /* 0x000fe200078e00ff */
[----:B------:R-:W-:Y:S01]  /*a5a0*/  ISETP.NE.AND.EX P0, PT, R27, RZ, PT, P0 ;  /* 0x000000ff1b00720c */ /* 0x000fe20003f05300 */
[----:B------:R1:W3:Y:S01]  /*a5b0*/  F2I.U32.TRUNC.NTZ R19, R8 ;  /* 0x0000000800137305 */ /* 0x0002e2000020f000 */
[----:B------:R-:W1:Y:S01]  /*a5c0*/  LDC R21, c[0x0][0x148] ;  /* 0x00005200ff157b82 */ /* 0x000e620000000800 */
[----:B--2---:R-:W-:-:S07]  /*a5d0*/  IMAD R23, R13, R7, R4 ;  /* 0x000000070d177224 */ /* 0x004fce00078e0204 */
[----:B------:R-:W2:Y:S01]  /*a5e0*/  LDC R22, c[0x0][0x600] ;  /* 0x00018000ff167b82 */ /* 0x000ea20000000800 */
[-CC-:B----4-:R-:W-:Y:S02]  /*a5f0*/  SHF.R.U64 R15, R12, R20.reuse, R5.reuse ;  /* 0x000000140c0f7219 */ /* 0x190fe40000001205 */
[----:B------:R-:W-:-:S05]  /*a600*/  SHF.R.U32.HI R4, RZ, R20, R5 ;  /* 0x00000014ff047219 */ /* 0x000fca0000011605 */
[----:B------:R-:W4:Y:S01]  /*a610*/  LDC R24, c[0x0][0x648] ;  /* 0x00019200ff187b82 */ /* 0x000f220000000800 */
[-C--:B0-----:R-:W-:Y:S02]  /*a620*/  SHF.L.U32 R7, R14, R25.reuse, RZ ;  /* 0x000000190e077219 */ /* 0x081fe400000006ff */
[-CC-:B------:R-:W-:Y:S02]  /*a630*/  SHF.R.U64 R14, R15, R25.reuse, R4.reuse ;  /* 0x000000190f0e7219 */ /* 0x180fe40000001204 */
[-C--:B------:R-:W-:Y:S02]  /*a640*/  SHF.R.U32.HI R5, RZ, R25.reuse, R4 ;  /* 0x00000019ff057219 */ /* 0x080fe40000011604 */
[----:B------:R-:W-:Y:S01]  /*a650*/  SHF.L.U32 R30, R10, R25, RZ ;  /* 0x000000190a1e7219 */ /* 0x000fe200000006ff */
[----:B------:R-:W0:Y:S01]  /*a660*/  LDC R29, c[0x0][0x638] ;  /* 0x00018e00ff1d7b82 */ /* 0x000e220000000800 */
[----:B------:R-:W-:Y:S01]  /*a670*/  LOP3.LUT R20, RZ, R7, RZ, 0x33, !PT ;  /* 0x00000007ff147212 */ /* 0x000fe200078e33ff */
[----:B------:R-:W-:-:S06]  /*a680*/  IMAD.MOV.U32 R4, RZ, RZ, R14 ;  /* 0x000000ffff047224 */ /* 0x000fcc00078e000e */
        /* <DEDUP_REMOVED lines=12> */
.L_x_182:
[----:B------:R-:W-:Y:S01]  /*a750*/  ISETP.NE.AND P0, PT, R2, 0x1, PT ;  /* 0x000000010200780c */ /* 0x000fe20003f05270 */
[----:B--2---:R-:W-:Y:S01]  /*a760*/  VIADD R9, R22, 0xffffffff ;  /* 0xffffffff16097836 */ /* 0x004fe20000000000 */
[----:B----4-:R-:W-:Y:S01]  /*a770*/  SHF.R.U64 R5, R4, R24, R5 ;  /* 0x0000001804057219 */ /* 0x010fe20000001205 */
[----:B------:R-:W-:Y:S01]  /*a780*/  IMAD.MOV R19, RZ, RZ, -R19 ;  /* 0x000000ffff137224 */ /* 0x000fe200078e0a13 */
[----:B------:R-:W-:-:S03]  /*a790*/  LOP3.LUT R4, R15, R20, RZ, 0xc0, !PT ;  /* 0x000000140f047212 */ /* 0x000fc600078ec0ff */
[----:B------:R-:W-:Y:S02]  /*a7a0*/  IMAD.MOV R7, RZ, RZ, -R5 ;  /* 0x000000ffff077224 */ /* 0x000fe400078e0a05 */
[----:B------:R-:W-:Y:S01]  /*a7b0*/  IMAD R30, R30, R5, R4 ;  /* 0x000000051e1e7224 */ /* 0x000fe200078e0204 */
[----:B------:R-:W-:Y:S01]  /*a7c0*/  LOP3.LUT R5, R12, R9, RZ, 0xc0, !PT ;  /* 0x000000090c057212 */ /* 0x000fe200078ec0ff */
[----:B0-----:R-:W-:Y:S02]  /*a7d0*/  IMAD R4, R7, R29, R14 ;  /* 0x0000001d07047224 */ /* 0x001fe400078e020e */
[----:B------:R-:W-:Y:S02]  /*a7e0*/  @P0 IMAD R23, R21, R19, R6 ;  /* 0x0000001315170224 */ /* 0x000fe400078e0206 */
[----:B------:R-:W-:Y:S02]  /*a7f0*/  IMAD R5, R4, R22, R5 ;  /* 0x0000001604057224 */ /* 0x000fe400078e0205 */
[----:B------:R-:W-:-:S02]  /*a800*/  IMAD R30, R30, R32, R23 ;  /* 0x000000201e1e7224 */ /* 0x000fc400078e0217 */
[----:B------:R-:W-:-:S03]  /*a810*/  IMAD.MOV.U32 R7, RZ, RZ, 0x1 ;  /* 0x00000001ff077424 */ /* 0x000fc600078e00ff */
[----:B------:R-:W-:Y:S02]  /*a820*/  SEL R29, R5, R30, !P0 ;  /* 0x0000001e051d7207 */ /* 0x000fe40004000000 */
[----:B------:R-:W-:-:S07]  /*a830*/  SEL R30, R30, R5, !P0 ;  /* 0x000000051e1e7207 */ /* 0x000fce0004000000 */
.L_x_180:
[----:B------:R-:W-:-:S08]  /*a840*/  NOP ;  /* 0x0000000000007918 */ /* 0x000fd00000000000 */
[----:B------:R-:W0:-:S00]  /*a850*/  USETMAXREG.DEALLOC.CTAPOOL 0x28 ;  /* 0x00000028000079c8 */ /* 0x000e0000080e0500 */
[----:B0-----:R-:W-:-:S13]  /*a860*/  ISETP.NE.AND P0, PT, R3, RZ, PT ;  /* 0x000000ff0300720c */ /* 0x001fda0003f05270 */
[----:B------:R-:W-:Y:S05]  /*a870*/  @P0 EXIT ;  /* 0x000000000000094d */ /* 0x000fea0003800000 */
[----:B------:R-:W-:Y:S01]  /*a880*/  LOP3.LUT P0, RZ, R7, 0xff, RZ, 0xc0, !PT ;  /* 0x000000ff07ff7812 */ /* 0x000fe2000780c0ff */
[----:B------:R-:W-:Y:S02]  /*a890*/  IMAD.MOV.U32 R26, RZ, RZ, 0x1 ;  /* 0x00000001ff1a7424 */ /* 0x000fe400078e00ff */
[----:B------:R-:W-:-:S10]  /*a8a0*/  IMAD.MOV.U32 R27, RZ, RZ, RZ ;  /* 0x000000ffff1b7224 */ /* 0x000fd400078e00ff */
[----:B------:R-:W-:Y:S05]  /*a8b0*/  @!P0 BRA `(.L_x_183) ;  /* 0x0000000c00c48947 */ /* 0x000fea0003800000 */
[----:B------:R-:W0:Y:S01]  /*a8c0*/  LDC R3, c[0x0][0x28c] ;  /* 0x0000a300ff037b82 */ /* 0x000e220000000800 */
[C---:B------:R-:W-:Y:S01]  /*a8d0*/  ISETP.NE.AND P1, PT, R31.reuse, RZ, PT ;  /* 0x000000ff1f00720c */ /* 0x040fe20003f25270 */
[----:B------:R-:W-:Y:S01]  /*a8e0*/  ULDC UR41, c[0x0][0x658] ;  /* 0x0001960000297ab9 */ /* 0x000fe20000000800 */
[----:B------:R-:W-:Y:S01]  /*a8f0*/  LOP3.LUT P0, RZ, R0, 0x1f, RZ, 0xc0, !PT ;  /* 0x0000001f00ff7812 */ /* 0x000fe2000780c0ff */
[----:B------:R-:W-:Y:S01]  /*a900*/  UMOV UR4, 0xffffffff ;  /* 0xffffffff00047882 */ /* 0x000fe20000000000 */
[----:B------:R-:W-:Y:S01]  /*a910*/  P2R R0, PR, RZ, 0x2 ;  /* 0x00000002ff007803 */ /* 0x000fe20000000000 */
[----:B------:R-:W-:Y:S01]  /*a920*/  BSSY B7, `(.L_x_183) ;  /* 0x00000ea000077945 */ /* 0x000fe20003800000 */
[----:B------:R-:W-:Y:S01]  /*a930*/  ISETP.NE.OR P0, PT, R31, RZ, !P0 ;  /* 0x000000ff1f00720c */ /* 0x000fe20004705670 */
[----:B------:R-:W-:Y:S01]  /*a940*/  USHF.L.U32 UR4, UR4, UR41, URZ ;  /* 0x0000002904047299 */ /* 0x000fe2000800063f */
[----:B------:R-:W-:Y:S01]  /*a950*/  IMAD.MOV.U32 R23, RZ, RZ, 0x1 ;  /* 0x00000001ff177424 */ /* 0x000fe200078e00ff */
[----:B------:R-:W-:Y:S01]  /*a960*/  LOP3.LUT R25, R18, 0x2, RZ, 0xfc, !PT ;  /* 0x0000000212197812 */ /* 0x000fe200078efcff */
[----:B------:R-:W-:Y:S01]  /*a970*/  IMAD.MOV.U32 R26, RZ, RZ, 0x1 ;  /* 0x00000001ff1a7424 */ /* 0x000fe200078e00ff */
[----:B------:R-:W-:Y:S01]  /*a980*/  P2R R32, PR, RZ, 0x1 ;  /* 0x00000001ff207803 */ /* 0x000fe20000000000 */
[----:B------:R-:W-:Y:S01]  /*a990*/  IMAD.MOV.U32 R27, RZ, RZ, RZ ;  /* 0x000000ffff1b7224 */ /* 0x000fe200078e00ff */
[----:B------:R-:W-:Y:S01]  /*a9a0*/  ULDC UR40, c[0x0][0x600] ;  /* 0x0001800000287ab9 */ /* 0x000fe20000000800 */
[----:B------:R-:W-:Y:S01]  /*a9b0*/  UMOV UR5, 0x1 ;  /* 0x0000000100057882 */ /* 0x000fe20000000000 */
[----:B------:R-:W-:-:S02]  /*a9c0*/  UIADD3 UR40, UR40, -0x1, URZ ;  /* 0xffffffff28287890 */ /* 0x000fc4000fffe03f */
[----:B------:R-:W-:Y:S02]  /*a9d0*/  USHF.L.U32 UR41, UR5, UR41, URZ ;  /* 0x0000002905297299 */ /* 0x000fe4000800063f */
[----:B------:R-:W-:Y:S01]  /*a9e0*/  ULOP3.LUT UR43, URZ, UR4, URZ, 0x33, !UPT ;  /* 0x000000043f2b7292 */ /* 0x000fe2000f8e333f */
[----:B------:R-:W-:Y:S01]  /*a9f0*/  ULDC.64 UR36, c[0x0][0x198] ;  /* 0x0000660000247ab9 */ /* 0x000fe20000000a00 */
[----:B0-----:R-:W-:-:S05]  /*aa00*/  VIADD R3, R3, 0x7f ;  /* 0x0000007f03037836 */ /* 0x001fca0000000000 */
[----:B------:R-:W-:-:S04]  /*aa10*/  SHF.R.S32.HI R0, RZ, 0x1f, R3 ;  /* 0x0000001fff007819 */ /* 0x000fc80000011403 */
[----:B------:R-:W-:-:S04]  /*aa20*/  LEA.HI R0, R0, R3, RZ, 0x7 ;  /* 0x0000000300007211 */ /* 0x000fc800078f38ff */
[----:B------:R-:W-:-:S05]  /*aa30*/  SHF.R.S32.HI R24, RZ, 0x7, R0 ;  /* 0x00000007ff187819 */ /* 0x000fca0000011400 */
[----:B------:R-:W-:-:S07]  /*aa40*/  VIADD R22, R24, 0x1 ;  /* 0x0000000118167836 */ /* 0x000fce0000000000 */
.L_x_197:
[----:B------:R-:W-:-:S03]  /*aa50*/  UMOV UR4, 0xffffffff ;  /* 0xffffffff00047882 */ /* 0x000fc60000000000 */
[----:B------:R-:W-:Y:S05]  /*aa60*/  BRA.DIV UR4, `(.L_x_184) ;  /* 0x0000001604187947 */ /* 0x000fea000b800000 */
[----:B------:R-:W-:-:S13]  /*aa70*/  ELECT P6, URZ, PT ;  /* 0x00000000003f782f */ /* 0x000fda00038c0000 */
.L_x_219:
[----:B------:R-:W-:Y:S04]  /*aa80*/  BSSY B6, `(.L_x_185) ;  /* 0x0000060000067945 */ /* 0x000fe80003800000 */
[----:B------:R-:W-:Y:S05]  /*aa90*/  @!P6 BRA `(.L_x_186) ;  /* 0x000000040078e947 */ /* 0x000fea0003800000 */
[----:B------:R-:W0:Y:S01]  /*aaa0*/  S2R R0, SR_CgaCtaId ;  /* 0x0000000000007919 */ /* 0x000e220000008800 */
[----:B------:R-:W-:-:S04]  /*aab0*/  MOV R19, 0x400 ;  /* 0x0000040000137802 */ /* 0x000fc80000000f00 */
[----:B0-----:R-:W-:-:S05]  /*aac0*/  LEA R19, R0, R19, 0x18 ;  /* 0x0000001300137211 */ /* 0x001fca00078ec0ff */
[----:B------:R-:W-:-:S05]  /*aad0*/  VIADD R0, R19, 0x800 ;  /* 0x0000080013007836 */ /* 0x000fca0000000000 */
[----:B------:R-:W-:-:S13]  /*aae0*/  LOP3.LUT P0, RZ, R0, 0x3ff, RZ, 0xc0, !PT ;  /* 0x000003ff00ff7812 */ /* 0x000fda000780c0ff */
[----:B------:R-:W-:Y:S05]  /*aaf0*/  @!P0 BRA `(.L_x_187) ;  /* 0x0000000000408947 */ /* 0x000fea0003800000 */
[----:B------:R-:W-:Y:S01]  /*ab00*/  MOV R14, 0x0 ;  /* 0x00000000000e7802 */ /* 0x000fe20000000f00 */
[----:B------:R-:W-:Y:S01]  /*ab10*/  ULDC.64 UR4, c[0x4][0x70] ;  /* 0x01001c0000047ab9 */ /* 0x000fe20000000a00 */
[----:B------:R-:W-:Y:S01]  /*ab20*/  ULDC.64 UR6, c[0x4][0x8] ;  /* 0x0100020000067ab9 */ /* 0x000fe20000000a00 */
[----:B------:R-:W-:Y:S02]  /*ab30*/  IMAD.U32 R4, RZ, RZ, UR4 ;  /* 0x00000004ff047e24 */ /* 0x000fe4000f8e00ff */
[----:B------:R-:W-:Y:S01]  /*ab40*/  IMAD.U32 R5, RZ, RZ, UR5 ;  /* 0x00000005ff057e24 */ /* 0x000fe2000f8e00ff */
[----:B------:R-:W0:Y:S01]  /*ab50*/  LDC.64 R14, c[0x4][R14] ;  /* 0x010000000e0e7b82 */ /* 0x000e220000000a00 */
[----:B------:R-:W-:Y:S01]  /*ab60*/  ULDC.64 UR4, c[0x4][0x78] ;  /* 0x01001e0000047ab9 */ /* 0x000fe20000000a00 */
[----:B------:R-:W-:Y:S02]  /*ab70*/  IMAD.U32 R10, RZ, RZ, UR6 ;  /* 0x00000006ff0a7e24 */ /* 0x000fe4000f8e00ff */
[----:B------:R-:W-:-:S02]  /*ab80*/  IMAD.U32 R6, RZ, RZ, UR4 ;  /* 0x00000004ff067e24 */ /* 0x000fc4000f8e00ff */
[----:B------:R-:W-:Y:S02]  /*ab90*/  IMAD.U32 R7, RZ, RZ, UR5 ;  /* 0x00000005ff077e24 */ /* 0x000fe4000f8e00ff */
[----:B------:R-:W-:Y:S02]  /*aba0*/  IMAD.U32 R11, RZ, RZ, UR7 ;  /* 0x00000007ff0b7e24 */ /* 0x000fe4000f8e00ff */
[----:B------:R-:W-:Y:S02]  /*abb0*/  IMAD.MOV.U32 R8, RZ, RZ, 0x70 ;  /* 0x00000070ff087424 */ /* 0x000fe400078e00ff */
[----:B------:R-:W-:Y:S02]  /*abc0*/  IMAD.MOV.U32 R12, RZ, RZ, 0x1 ;  /* 0x00000001ff0c7424 */ /* 0x000fe400078e00ff */
[----:B------:R-:W-:-:S07]  /*abd0*/  IMAD.MOV.U32 R13, RZ, RZ, RZ ;  /* 0x000000ffff0d7224 */ /* 0x000fce00078e00ff */
[----:B------:R-:W-:-:S07]  /*abe0*/  LEPC R20, `(.L_x_187) ;  /* 0x000000001014794e */ /* 0x000fce0000000000 */
[----:B0-----:R-:W-:Y:S05]  /*abf0*/  CALL.ABS.NOINC R14 ;  /* 0x000000000e007343 */ /* 0x001fea0003c00000 */
.L_x_187:
        /* <DEDUP_REMOVED lines=19> */
.L_x_188:
[----:B------:R-:W0:Y:S02]  /*ad30*/  LDC R0, c[0x0][0x28c] ;  /* 0x0000a300ff007b82 */ /* 0x000e240000000800 */
[----:B0-----:R-:W-:-:S13]  /*ad40*/  ISETP.GE.AND P0, PT, R0, 0x1, PT ;  /* 0x000000010000780c */ /* 0x001fda0003f06270 */
[----:B------:R-:W-:Y:S05]  /*ad50*/  @!P0 BRA `(.L_x_186) ;  /* 0x0000000000c88947 */ /* 0x000fea0003800000 */
[----:B------:R-:W-:Y:S02]  /*ad60*/  IMAD.SHL.U32 R29, R29, 0x80, RZ ;  /* 0x000000801d1d7824 */ /* 0x000fe400078e00ff */
[----:B------:R-:W-:Y:S02]  /*ad70*/  IMAD.SHL.U32 R30, R30, 0x80, RZ ;  /* 0x000000801e1e7824 */ /* 0x000fe400078e00ff */
[----:B------:R-:W-:Y:S02]  /*ad80*/  IMAD.MOV.U32 R7, RZ, RZ, RZ ;  /* 0x000000ffff077224 */ /* 0x000fe400078e00ff */
[----:B------:R-:W-:Y:S02]  /*ad90*/  IMAD.MOV.U32 R0, RZ, RZ, R22 ;  /* 0x000000ffff007224 */ /* 0x000fe400078e0016 */
[----:B------:R-:W-:Y:S02]  /*ada0*/  IMAD.MOV.U32 R3, RZ, RZ, R26 ;  /* 0x000000ffff037224 */ /* 0x000fe400078e001a */
[----:B------:R-:W-:-:S07]  /*adb0*/  IMAD.MOV.U32 R4, RZ, RZ, R27 ;  /* 0x000000ffff047224 */ /* 0x000fce00078e001b */
.L_x_192:
[----:B------:R-:W-:Y:S01]  /*adc0*/  IMAD R8, R4, 0x8, R19 ;  /* 0x0000000804087824 */ /* 0x000fe200078e0213 */
[----:B------:R-:W-:Y:S02]  /*add0*/  SHF.L.U32 R5, R3, 0x1f, RZ ;  /* 0x0000001f03057819 */ /* 0x000fe400000006ff */
[----:B------:R-:W-:Y:S02]  /*ade0*/  ISETP.NE.AND P1, PT, R31, RZ, PT ;  /* 0x000000ff1f00720c */ /* 0x000fe40003f25270 */
[----:B------:R-:W0:Y:S11]  /*adf0*/  SYNCS.PHASECHK.TRANS64.TRYWAIT P0, [R8+URZ+0x38], R5 ;  /* 0x00003805080075a7 */ /* 0x000e36000800017f */
[----:B------:R-:W1:Y:S01]  /*ae00*/  @!P1 LDC R6, c[0x0][0x500] ;  /* 0x00014000ff069b82 */ /* 0x000e620000000800 */
[----:B0-----:R-:W-:Y:S05]  /*ae10*/  @!P0 BRA `(.L_x_189) ;  /* 0x00000010004c8947 */ /* 0x001fea0003800000 */
.L_x_220:
[----:B------:R-:W-:Y:S02]  /*ae20*/  ISETP.NE.AND P0, PT, R31, RZ, PT ;  /* 0x000000ff1f00720c */ /* 0x000fe40003f05270 */
[----:B0-----:R-:W-:-:S11]  /*ae30*/  PRMT R5, R25, 0x9910, RZ ;  /* 0x0000991019057816 */ /* 0x001fd600000000ff */
[----:B-1----:R0:W-:Y:S01]  /*ae40*/  @!P0 SYNCS.ARRIVE.TRANS64 RZ, [R8+URZ], R6 ;  /* 0x0000000608ff89a7 */ /* 0x0021e2000800003f */
[----:B------:R-:W-:-:S13]  /*ae50*/  ISETP.NE.AND P0, PT, R5, 0x2, PT ;  /* 0x000000020500780c */ /* 0x000fda0003f05270 */
[----:B0-----:R-:W-:Y:S05]  /*ae60*/  @P0 BRA `(.L_x_190) ;  /* 0x0000000000040947 */ /* 0x001fea0003800000 */
[----:B------:R-:W-:Y:S01]  /*ae70*/  BPT.TRAP 0x1 ;  /* 0x000000040000795c */ /* 0x000fe20000300000 */
.L_x_190:
[----:B------:R-:W-:-:S13]  /*ae80*/  ISETP.NE.AND P0, PT, R32, RZ, PT ;  /* 0x000000ff2000720c */ /* 0x000fda0003f05270 */
[----:B------:R-:W-:Y:S05]  /*ae90*/  @P0 BRA `(.L_x_191) ;  /* 0x0000000000040947 */ /* 0x000fea0003800000 */
[----:B------:R-:W-:Y:S01]  /*aea0*/  BPT.TRAP 0x1 ;  /* 0x000000040000795c */ /* 0x000fe20000300000 */
.L_x_191:
[----:B------:R-:W-:Y:S01]  /*aeb0*/  IMAD R5, R4, 0x4000, R19 ;  /* 0x0000400004057824 */ /* 0x000fe200078e0213 */
[----:B------:R-:W-:Y:S01]  /*aec0*/  R2UR UR9, R8 ;  /* 0x00000000080972ca */ /* 0x000fe200000e0000 */
[----:B------:R-:W-:Y:S01]  /*aed0*/  VIADD R0, R0, 0xffffffff ;  /* 0xffffffff00007836 */ /* 0x000fe20000000000 */
[----:B------:R-:W-:Y:S01]  /*aee0*/  UIADD3 UR4, UP0, UR36, 0xf0, URZ ;  /* 0x000000f024047890 */ /* 0x000fe2000ff1e03f */
[----:B------:R-:W-:Y:S01]  /*aef0*/  R2UR UR10, R30 ;  /* 0x000000001e0a72ca */ /* 0x000fe200000e0000 */
[----:B------:R-:W-:Y:S01]  /*af00*/  UIADD3 UR16, UP1, UR36, 0x1f0, URZ ;  /* 0x000001f024107890 */ /* 0x000fe2000ff3e03f */
[----:B------:R-:W-:Y:S01]  /*af10*/  R2UR UR8, R5 ;  /* 0x00000000050872ca */ /* 0x000fe200000e0000 */
[----:B------:R-:W-:Y:S01]  /*af20*/  UIADD3.X UR5, URZ, UR37, URZ, UP0, !UPT ;  /* 0x000000253f057290 */ /* 0x000fe200087fe43f */
[----:B------:R-:W-:Y:S01]  /*af30*/  R2UR UR11, R7 ;  /* 0x00000000070b72ca */ /* 0x000fe200000e0000 */
[----:B------:R-:W-:Y:S01]  /*af40*/  VIADD R4, R4, 0x1 ;  /* 0x0000000104047836 */ /* 0x000fe20000000000 */
[----:B------:R-:W-:Y:S01]  /*af50*/  R2UR UR12, R28 ;  /* 0x000000001c0c72ca */ /* 0x000fe200000e0000 */
[----:B------:R-:W-:Y:S01]  /*af60*/  UIADD3.X UR17, URZ, UR37, URZ, UP1, !UPT ;  /* 0x000000253f117290 */ /* 0x000fe20008ffe43f */
[----:B------:R-:W-:Y:S01]  /*af70*/  R2UR UR15, R29 ;  /* 0x000000001d0f72ca */ /* 0x000fe200000e0000 */
[----:B------:R-:W-:Y:S01]  /*af80*/  UMOV UR6, 0x0 ;  /* 0x0000000000067882 */ /* 0x000fe20000000000 */
[----:B------:R-:W-:Y:S01]  /*af90*/  ISETP.GT.AND P1, PT, R0, 0x1, PT ;  /* 0x000000010000780c */ /* 0x000fe20003f24270 */
[----:B------:R-:W-:Y:S01]  /*afa0*/  UMOV UR7, 0x10000000 ;  /* 0x1000000000077882 */ /* 0x000fe20000000000 */
[----:B------:R-:W-:Y:S01]  /*afb0*/  ISETP.NE.AND P0, PT, R4, 0x7, PT ;  /* 0x000000070400780c */ /* 0x000fe20003f05270 */
[----:B------:R-:W-:-:S02]  /*afc0*/  VIADD R7, R7, 0x80 ;  /* 0x0000008007077836 */ /* 0x000fc40000000000 */
[----:B------:R-:W-:Y:S01]  /*afd0*/  UIADD3 UR13, UR8, 0x800, URZ ;  /* 0x00000800080d7890 */ /* 0x000fe2000fffe03f */
[----:B------:R-:W-:Y:S01]  /*afe0*/  SEL R6, RZ, 0x1, P0 ;  /* 0x00000001ff067807 */ /* 0x000fe20000000000 */
[----:B------:R-:W-:Y:S01]  /*aff0*/  UIADD3 UR14, UR8, 0x1c800, URZ ;  /* 0x0001c800080e7890 */ /* 0x000fe2000fffe03f */
[----:B------:R-:W-:Y:S02]  /*b000*/  SEL R4, R4, RZ, P0 ;  /* 0x000000ff04047207 */ /* 0x000fe40000000000 */
[----:B------:R-:W-:Y:S02]  /*b010*/  LOP3.LUT R3, R3, R6, RZ, 0x3c, !PT ;  /* 0x0000000603037212 */ /* 0x000fe400078e3cff */
[----:B------:R-:W-:Y:S02]  /*b020*/  UMOV UR8, UR13 ;  /* 0x0000000d00087c82 */ /* 0x000fe40008000000 */
[----:B------:R0:W-:Y:S02]  /*b030*/  UTMALDG.3D [UR8], [UR4], desc[UR6] ;  /* 0x00000608040075b4 */ /* 0x0001e40008011000 */
[----:B0-----:R-:W-:Y:S01]  /*b040*/  UMOV UR8, UR14 ;  /* 0x0000000e00087c82 */ /* 0x001fe20008000000 */
[----:B------:R-:W-:-:S02]  /*b050*/  UMOV UR10, UR15 ;  /* 0x0000000f000a7c82 */ /* 0x000fc40008000000 */
[----:B------:R0:W-:Y:S02]  /*b060*/  UTMALDG.3D [UR8], [UR16], desc[UR6] ;  /* 0x00000608100075b4 */ /* 0x0001e40008011000 */
[----:B0-----:R-:W-:Y:S05]  /*b070*/  @P1 BRA `(.L_x_192) ;  /* 0xfffffffc00501947 */ /* 0x001fea000383ffff */
.L_x_186:
[----:B------:R-:W-:Y:S05]  /*b080*/  BSYNC B6 ;  /* 0x0000000000067941 */ /* 0x000fea0003800000 */
.L_x_185:
[----:B------:R-:W-:Y:S01]  /*b090*/  LOP3.LUT P2, RZ, R23, 0xff, RZ, 0xc0, !PT ;  /* 0x000000ff17ff7812 */ /* 0x000fe2000784c0ff */
[C---:B------:R-:W-:Y:S01]  /*b0a0*/  IMAD.IADD R0, R24.reuse, 0x1, R27 ;  /* 0x0000000118007824 */ /* 0x040fe200078e021b */
[----:B------:R-:W-:Y:S01]  /*b0b0*/  ULDC.64 UR4, c[0x0][0x650] ;  /* 0x0001940000047ab9 */ /* 0x000fe20000000a00 */
[----:B------:R-:W-:Y:S01]  /*b0c0*/  ISETP.GE.U32.AND P1, PT, R24, 0x7, PT ;  /* 0x000000071800780c */ /* 0x000fe20003f26070 */
[----:B------:R-:W-:Y:S01]  /*b0d0*/  BSSY B0, `(.L_x_193) ;  /* 0x000006c000007945 */ /* 0x000fe20003800000 */
[C---:B------:R-:W-:Y:S01]  /*b0e0*/  IMAD.WIDE.U32 R4, R0.reuse, 0x24924925, RZ ;  /* 0x2492492500047825 */ /* 0x040fe200078e00ff */
[C---:B------:R-:W-:Y:S02]  /*b0f0*/  ISETP.GT.U32.AND P0, PT, R0.reuse, 0x6, PT ;  /* 0x000000060000780c */ /* 0x040fe40003f04070 */
[----:B------:R-:W-:Y:S01]  /*b100*/  PRMT R23, RZ, 0x7610, R23 ;  /* 0x00007610ff177816 */ /* 0x000fe20000000017 */
[----:B------:R-:W-:Y:S01]  /*b110*/  IMAD.IADD R4, R0, 0x1, -R5 ;  /* 0x0000000100047824 */ /* 0x000fe200078e0a05 */
[----:B------:R-:W-:Y:S01]  /*b120*/  ISETP.LT.U32.AND P0, PT, R24, 0x7, P0 ;  /* 0x000000071800780c */ /* 0x000fe20000701070 */
[----:B------:R-:W-:-:S02]  /*b130*/  IMAD.MOV.U32 R30, RZ, RZ, -0x1 ;  /* 0xffffffffff1e7424 */ /* 0x000fc400078e00ff */
[----:B------:R-:W0:Y:S01]  /*b140*/  @P2 S2R R6, SR_CgaCtaId ;  /* 0x0000000000062919 */ /* 0x000e220000008800 */
[----:B------:R-:W-:Y:S01]  /*b150*/  @P2 MOV R3, 0x400 ;  /* 0x0000040000032802 */ /* 0x000fe20000000f00 */
[----:B------:R-:W-:Y:S01]  /*b160*/  IMAD.MOV.U32 R29, RZ, RZ, -0x1 ;  /* 0xffffffffff1d7424 */ /* 0x000fe200078e00ff */
[----:B------:R-:W-:Y:S01]  /*b170*/  LEA.HI R4, R4, R5, RZ, 0x1f ;  /* 0x0000000504047211 */ /* 0x000fe200078ff8ff */
[----:B------:R-:W-:-:S03]  /*b180*/  IMAD.MOV.U32 R28, RZ, RZ, -0x1 ;  /* 0xffffffffff1c7424 */ /* 0x000fc600078e00ff */
[----:B------:R-:W-:Y:S02]  /*b190*/  SHF.R.U32.HI R27, RZ, 0x2, R4 ;  /* 0x00000002ff1b7819 */ /* 0x000fe40000011604 */
[----:B0-----:R-:W-:Y:S02]  /*b1a0*/  @P2 LEA R6, R6, R3, 0x18 ;  /* 0x0000000306062211 */ /* 0x001fe400078ec0ff */
[----:B------:R-:W-:Y:S02]  /*b1b0*/  SEL R3, RZ, 0x1, !P0 ;  /* 0x00000001ff037807 */ /* 0x000fe40004000000 */
[----:B------:R-:W-:Y:S01]  /*b1c0*/  IADD3 R16, P0, R16, UR38, RZ ;  /* 0x0000002610107c10 */ /* 0x000fe2000ff1e0ff */
[----:B------:R0:W-:Y:S01]  /*b1d0*/  @P2 SYNCS.ARRIVE.TRANS64.A1T0 RZ, [R6+URZ+0x88], RZ ;  /* 0x000088ff06ff29a7 */ /* 0x0001e2000810003f */
[----:B------:R-:W-:Y:S02]  /*b1e0*/  LOP3.LUT R26, R26, R3, RZ, 0x3c, !PT ;  /* 0x000000031a1a7212 */ /* 0x000fe400078e3cff */
[----:B------:R-:W-:-:S02]  /*b1f0*/  IADD3.X R17, R17, UR42, RZ, P0, !PT ;  /* 0x0000002a11117c10 */ /* 0x000fc400087fe4ff */
[----:B------:R-:W-:Y:S02]  /*b200*/  ISETP.GE.U32.AND P0, PT, R16, UR4, PT ;  /* 0x0000000410007c0c */ /* 0x000fe4000bf06070 */
[----:B------:R-:W-:Y:S01]  /*b210*/  @P1 LOP3.LUT R26, R26, 0x1, R27, 0x78, !PT ;  /* 0x000000011a1a1812 */ /* 0x000fe200078e781b */
[--C-:B------:R-:W-:Y:S01]  /*b220*/  IMAD R27, R27, -0x7, R0.reuse ;  /* 0xfffffff91b1b7824 */ /* 0x100fe200078e0200 */
[----:B------:R-:W-:Y:S02]  /*b230*/  ISETP.GE.U32.AND.EX P0, PT, R17, UR5, PT, P0 ;  /* 0x0000000511007c0c */ /* 0x000fe4000bf06100 */
[----:B------:R-:W-:-:S11]  /*b240*/  PRMT R0, RZ, 0x7610, R0 ;  /* 0x00007610ff007816 */ /* 0x000fd60000000000 */
[----:B0-----:R-:W-:Y:S05]  /*b250*/  @P0 BRA `(.L_x_194) ;  /* 0x00000004004c0947 */ /* 0x001fea0003800000 */
[----:B------:R-:W-:Y:S01]  /*b260*/  ULDC.64 UR4, c[0x0][0x628] ;  /* 0x00018a0000047ab9 */ /* 0x000fe20000000a00 */
[----:B------:R-:W0:Y:S01]  /*b270*/  S2R R10, SR_CTAID.X ;  /* 0x00000000000a7919 */ /* 0x000e220000002500 */
[----:B------:R-:W-:Y:S01]  /*b280*/  ISETP.NE.U32.AND P0, PT, RZ, UR4, PT ;  /* 0x00000004ff007c0c */ /* 0x000fe2000bf05070 */
[----:B------:R-:W-:Y:S01]  /*b290*/  ULDC UR7, c[0x0][0x630] ;  /* 0x00018c0000077ab9 */ /* 0x000fe20000000800 */
[----:B------:R-:W-:Y:S01]  /*b2a0*/  IMAD.MOV.U32 R4, RZ, RZ, R16 ;  /* 0x000000ffff047224 */ /* 0x000fe200078e0010 */
[----:B------:R-:W1:Y:S01]  /*b2b0*/  S2R R0, SR_CTAID.Y ;  /* 0x0000000000007919 */ /* 0x000e620000002600 */
[----:B------:R-:W-:Y:S01]  /*b2c0*/  ISETP.NE.AND.EX P0, PT, RZ, UR5, PT, P0 ;  /* 0x00000005ff007c0c */ /* 0x000fe2000bf05300 */
[----:B------:R-:W-:-:S12]  /*b2d0*/  IMAD.MOV.U32 R5, RZ, RZ, R17 ;  /* 0x000000ffff057224 */ /* 0x000fd800078e0011 */
[----:B------:R-:W-:Y:S05]  /*b2e0*/  @!P0 BRA `(.L_x_195) ;  /* 0x0000000000288947 */ /* 0x000fea0003800000 */
[----:B------:R-:W-:Y:S02]  /*b2f0*/  ULDC UR6, c[0x0][0x634] ;  /* 0x00018d0000067ab9 */ /* 0x000fe40000000800 */
[----:B------:R-:W-:-:S05]  /*b300*/  IADD3 R9, P0, R16, UR6, RZ ;  /* 0x0000000610097c10 */ /* 0x000fca000ff1e0ff */
[----:B------:R-:W-:-:S04]  /*b310*/  IMAD.X R3, RZ, RZ, R17, P0 ;  /* 0x000000ffff037224 */ /* 0x000fc800000e0611 */
[----:B------:R-:W-:-:S04]  /*b320*/  IMAD.WIDE.U32 R6, R3, UR4, RZ ;  /* 0x0000000403067c25 */ /* 0x000fc8000f8e00ff */
[----:B------:R-:W-:-:S04]  /*b330*/  IMAD.WIDE.U32 R6, P0, R9, UR5, R6 ;  /* 0x0000000509067c25 */ /* 0x000fc8000f800006 */
[----:B------:R-:W-:-:S04]  /*b340*/  IMAD.WIDE.U32 R8, R9, UR4, RZ ;  /* 0x0000000409087c25 */ /* 0x000fc8000f8e00ff */
[----:B------:R-:W-:Y:S01]  /*b350*/  IMAD.X R5, RZ, RZ, RZ, P0 ;  /* 0x000000ffff057224 */ /* 0x000fe200000e06ff */
[----:B------:R-:W-:Y:S01]  /*b360*/  IADD3 RZ, P0, R9, R6, RZ ;  /* 0x0000000609ff7210 */ /* 0x000fe20007f1e0ff */
[----:B------:R-:W-:-:S04]  /*b370*/  IMAD.MOV.U32 R4, RZ, RZ, R7 ;  /* 0x000000ffff047224 */ /* 0x000fc800078e0007 */
[----:B------:R-:W-:-:S08]  /*b380*/  IMAD.WIDE.U32.X R4, R3, UR5, R4, P0 ;  /* 0x0000000503047c25 */ /* 0x000fd000080e0404 */
.L_x_195:
[--C-:B------:R-:W-:Y:S01]  /*b390*/  SHF.R.U64 R28, R4, UR7, R5.reuse ;  /* 0x00000007041c7c19 */ /* 0x100fe20008001205 */
[----:B------:R-:W-:Y:S01]  /*b3a0*/  ULDC.64 UR4, c[0x0][0x620] ;  /* 0x0001880000047ab9 */ /* 0x000fe20000000a00 */
[----:B------:R-:W-:Y:S01]  /*b3b0*/  SHF.R.U32.HI R3, RZ, UR7, R5 ;  /* 0x00000007ff037c19 */ /* 0x000fe20008011605 */
[----:B------:R-:W2:Y:S01]  /*b3c0*/  LDC R15, c[0x0][0x144] ;  /* 0x00005100ff0f7b82 */ /* 0x000ea20000000800 */
[----:B------:R-:W-:Y:S01]  /*b3d0*/  IADD3 R6, P0, RZ, -R28, RZ ;  /* 0x8000001cff067210 */ /* 0x000fe20007f1e0ff */
[----:B------:R-:W-:Y:S01]  /*b3e0*/  ULDC.64 UR8, c[0x0][0x640] ;  /* 0x0001900000087ab9 */ /* 0x000fe20000000a00 */
[----:B0-----:R-:W-:Y:S01]  /*b3f0*/  I2FP.F32.U32 R7, R10 ;  /* 0x0000000a00077245 */ /* 0x001fe20000201000 */
[----:B------:R-:W-:Y:S02]  /*b400*/  ULDC UR6, c[0x0][0x608] ;  /* 0x0001820000067ab9 */ /* 0x000fe40000000800 */
[----:B------:R-:W-:Y:S01]  /*b410*/  IMAD.X R3, RZ, RZ, ~R3, P0 ;  /* 0x000000ffff037224 */ /* 0x000fe200000e0e03 */
[----:B------:R-:W-:Y:S01]  /*b420*/  ISETP.NE.U32.AND P0, PT, RZ, UR8, PT ;  /* 0x00000008ff007c0c */ /* 0x000fe2000bf05070 */
[----:B------:R-:W-:Y:S01]  /*b430*/  IMAD.WIDE.U32 R4, R6, UR4, R16 ;  /* 0x0000000406047c25 */ /* 0x000fe2000f8e0010 */
[----:B------:R-:W0:Y:S02]  /*b440*/  LDC R9, c[0x0][0x148] ;  /* 0x00005200ff097b82 */ /* 0x000e240000000800 */
[----:B------:R-:W-:Y:S01]  /*b450*/  ISETP.NE.AND.EX P0, PT, RZ, UR9, PT, P0 ;  /* 0x00000009ff007c0c */ /* 0x000fe2000bf05300 */
[----:B------:R-:W-:Y:S01]  /*b460*/  IMAD R3, R3, UR4, RZ ;  /* 0x0000000403037c24 */ /* 0x000fe2000f8e02ff */
[----:B------:R-:W-:-:S02]  /*b470*/  ULDC UR4, c[0x0][0x150] ;  /* 0x0000540000047ab9 */ /* 0x000fc40000000800 */
[----:B------:R-:W-:Y:S01]  /*b480*/  FMUL R7, R7, UR4 ;  /* 0x0000000407077c20 */ /* 0x000fe20008400000 */
[----:B------:R-:W-:Y:S01]  /*b490*/  IMAD R3, R6, UR5, R3 ;  /* 0x0000000506037c24 */ /* 0x000fe2000f8e0203 */
[----:B------:R-:W-:Y:S01]  /*b4a0*/  ULDC UR4, c[0x0][0x618] ;  /* 0x0001860000047ab9 */ /* 0x000fe20000000800 */
[----:B------:R-:W-:Y:S02]  /*b4b0*/  ULDC UR5, c[0x0][0x154] ;  /* 0x0000550000057ab9 */ /* 0x000fe40000000800 */
[----:B------:R-:W-:Y:S01]  /*b4c0*/  IMAD.IADD R5, R5, 0x1, R3 ;  /* 0x0000000105057824 */ /* 0x000fe200078e0203 */
[----:B------:R-:W3:Y:S04]  /*b4d0*/  F2I.U32.TRUNC.NTZ R7, R7 ;  /* 0x0000000700077305 */ /* 0x000ee8000020f000 */
[----:B------:R-:W-:-:S02]  /*b4e0*/  SHF.R.U64 R3, R4, UR4, R5 ;  /* 0x0000000404037c19 */ /* 0x000fc40008001205 */
[----:B-1----:R-:W-:-:S05]  /*b4f0*/  I2FP.F32.U32 R4, R0 ;  /* 0x0000000000047245 */ /* 0x002fca0000201000 */
[----:B------:R-:W-:Y:S01]  /*b500*/  FMUL R12, R4, UR5 ;  /* 0x00000005040c7c20 */ /* 0x000fe20008400000 */
[----:B------:R-:W-:Y:S01]  /*b510*/  SHF.R.U32.HI R4, RZ, UR4, R5 ;  /* 0x00000004ff047c19 */ /* 0x000fe20008011605 */
[----:B------:R-:W-:Y:S01]  /*b520*/  ULDC UR4, c[0x0][0x658] ;  /* 0x0001960000047ab9 */ /* 0x000fe20000000800 */
[----:B---3--:R-:W-:Y:S02]  /*b530*/  IMAD.MOV R7, RZ, RZ, -R7 ;  /* 0x000000ffff077224 */ /* 0x008fe400078e0a07 */
[--C-:B------:R-:W-:Y:S01]  /*b540*/  SHF.R.U64 R11, R3, UR6, R4.reuse ;  /* 0x00000006030b7c19 */ /* 0x100fe20008001204 */
[----:B------:R-:W1:Y:S01]  /*b550*/  F2I.U32.TRUNC.NTZ R12, R12 ;  /* 0x0000000c000c7305 */ /* 0x000e62000020f000 */
[----:B------:R-:W-:Y:S01]  /*b560*/  SHF.R.U32.HI R4, RZ, UR6, R4 ;  /* 0x00000006ff047c19 */ /* 0x000fe20008011604 */
[----:B--2---:R-:W-:-:S03]  /*b570*/  IMAD R10, R15, R7, R10 ;  /* 0x000000070f0a7224 */ /* 0x004fc600078e020a */
[--C-:B------:R-:W-:Y:S02]  /*b580*/  SHF.R.U64 R8, R11, UR4, R4.reuse ;  /* 0x000000040b087c19 */ /* 0x100fe40008001204 */
[----:B------:R-:W-:-:S03]  /*b590*/  SHF.R.U32.HI R13, RZ, UR4, R4 ;  /* 0x00000004ff0d7c19 */ /* 0x000fc60008011604 */
[----:B------:R-:W-:Y:S02]  /*b5a0*/  IMAD.MOV.U32 R4, RZ, RZ, R8 ;  /* 0x000000ffff047224 */ /* 0x000fe400078e0008 */
[----:B------:R-:W-:Y:S01]  /*b5b0*/  IMAD.MOV.U32 R5, RZ, RZ, R13 ;  /* 0x000000ffff057224 */ /* 0x000fe200078e000d */
[----:B01----:R-:W-:Y:S06]  /*b5c0*/  @!P0 BRA `(.L_x_196) ;  /* 0x0000000000288947 */ /* 0x003fec0003800000 */
[----:B------:R-:W-:Y:S02]  /*b5d0*/  ULDC UR4, c[0x0][0x64c] ;  /* 0x0001930000047ab9 */ /* 0x000fe40000000800 */
[----:B------:R-:W-:-:S05]  /*b5e0*/  IADD3 R5, P0, R8, UR4, RZ ;  /* 0x0000000408057c10 */ /* 0x000fca000ff1e0ff */
[----:B------:R-:W-:-:S04]  /*b5f0*/  IMAD.X R13, RZ, RZ, R13, P0 ;  /* 0x000000ffff0d7224 */ /* 0x000fc800000e060d */
[----:B------:R-:W-:-:S04]  /*b600*/  IMAD.WIDE.U32 R6, R13, UR8, RZ ;  /* 0x000000080d067c25 */ /* 0x000fc8000f8e00ff */
[----:B------:R-:W-:-:S04]  /*b610*/  IMAD.WIDE.U32 R6, P0, R5, UR9, R6 ;  /* 0x0000000905067c25 */ /* 0x000fc8000f800006 */
[----:B------:R-:W-:-:S04]  /*b620*/  IMAD.WIDE.U32 R4, R5, UR8, RZ ;  /* 0x0000000805047c25 */ /* 0x000fc8000f8e00ff */
[----:B------:R-:W-:Y:S01]  /*b630*/  IMAD.MOV.U32 R4, RZ, RZ, R7 ;  /* 0x000000ffff047224 */ /* 0x000fe200078e0007 */
[----:B------:R-:W-:Y:S01]  /*b640*/  IADD3 RZ, P1, R5, R6, RZ ;  /* 0x0000000605ff7210 */ /* 0x000fe20007f3e0ff */
[----:B------:R-:W-:-:S04]  /*b650*/  IMAD.X R5, RZ, RZ, RZ, P0 ;  /* 0x000000ffff057224 */ /* 0x000fc800000e06ff */
[----:B------:R-:W-:-:S08]  /*b660*/  IMAD.WIDE.U32.X R4, R13, UR9, R4, P1 ;  /* 0x000000090d047c25 */ /* 0x000fd000088e0404 */
.L_x_196:
[----:B------:R-:W-:Y:S01]  /*b670*/  ISETP.NE.AND P0, PT, R2, 0x1, PT ;  /* 0x000000010200780c */ /* 0x000fe20003f05270 */
[----:B------:R-:W-:Y:S01]  /*b680*/  ULDC UR4, c[0x0][0x648] ;  /* 0x0001920000047ab9 */ /* 0x000fe20000000800 */
[----:B------:R-:W-:Y:S01]  /*b690*/  LOP3.LUT R11, R11, UR43, RZ, 0xc0, !PT ;  /* 0x0000002b0b0b7c12 */ /* 0x000fe2000f8ec0ff */
[----:B------:R-:W-:Y:S01]  /*b6a0*/  IMAD.MOV R12, RZ, RZ, -R12 ;  /* 0x000000ffff0c7224 */ /* 0x000fe200078e0a0c */
[----:B------:R-:W-:Y:S01]  /*b6b0*/  SHF.R.U64 R4, R4, UR4, R5 ;  /* 0x0000000404047c19 */ /* 0x000fe20008001205 */
[----:B------:R-:W-:Y:S01]  /*b6c0*/  ULDC UR4, c[0x0][0x638] ;  /* 0x00018e0000047ab9 */ /* 0x000fe20000000800 */
[----:B------:R-:W-:Y:S01]  /*b6d0*/  LOP3.LUT R3, R3, UR40, RZ, 0xc0, !PT ;  /* 0x0000002803037c12 */ /* 0x000fe2000f8ec0ff */
[----:B------:R-:W-:Y:S02]  /*b6e0*/  ULDC UR5, c[0x0][0x610] ;  /* 0x0001840000057ab9 */ /* 0x000fe40000000800 */
[----:B------:R-:W-:Y:S02]  /*b6f0*/  IMAD.MOV R5, RZ, RZ, -R4 ;  /* 0x000000ffff057224 */ /* 0x000fe400078e0a04 */
[----:B------:R-:W-:-:S02]  /*b700*/  IMAD R11, R4, UR41, R11 ;  /* 0x00000029040b7c24 */ /* 0x000fc4000f8e020b */
[----:B------:R-:W-:Y:S02]  /*b710*/  @P0 IMAD R10, R9, R12, R0 ;  /* 0x0000000c090a0224 */ /* 0x000fe400078e0200 */
[----:B------:R-:W-:Y:S01]  /*b720*/  IMAD R8, R5, UR4, R8 ;  /* 0x0000000405087c24 */ /* 0x000fe2000f8e0208 */
[----:B------:R-:W-:Y:S01]  /*b730*/  ULDC UR4, c[0x0][0x600] ;  /* 0x0001800000047ab9 */ /* 0x000fe20000000800 */
[----:B------:R-:W-:Y:S02]  /*b740*/  IMAD R10, R11, UR5, R10 ;  /* 0x000000050b0a7c24 */ /* 0x000fe4000f8e020a */
[----:B------:R-:W-:Y:S02]  /*b750*/  IMAD R3, R8, UR4, R3 ;  /* 0x0000000408037c24 */ /* 0x000fe4000f8e0203 */
[----:B------:R-:W-:-:S03]  /*b760*/  IMAD.MOV.U32 R0, RZ, RZ, 0x1 ;  /* 0x00000001ff007424 */ /* 0x000fc600078e00ff */
[----:B------:R-:W-:Y:S02]  /*b770*/  SEL R29, R3, R10, !P0 ;  /* 0x0000000a031d7207 */ /* 0x000fe40004000000 */
[----:B------:R-:W-:-:S07]  /*b780*/  SEL R30, R10, R3, !P0 ;  /* 0x000000030a1e7207 */ /* 0x000fce0004000000 */
.L_x_194:
[----:B------:R-:W-:Y:S05]  /*b790*/  BSYNC B0 ;  /* 0x0000000000007941 */ /* 0x000fea0003800000 */
.L_x_193:
[----:B------:R-:W-:-:S13]  /*b7a0*/  LOP3.LUT P0, RZ, R0, 0xff, RZ, 0xc0, !PT ;  /* 0x000000ff00ff7812 */ /* 0x000fda000780c0ff */
[----:B------:R-:W-:Y:S05]  /*b7b0*/  @P0 BRA `(.L_x_197) ;  /* 0xfffffff000a40947 */ /* 0x000fea000383ffff */
[----:B------:R-:W-:Y:S05]  /*b7c0*/  BSYNC B7 ;  /* 0x0000000000077941 */ /* 0x000fea0003800000 */
.L_x_183:
[----:B------:R-:W-:-:S03]  /*b7d0*/  UMOV UR4, 0xffffffff ;  /* 0xffffffff00047882 */ /* 0x000fc60000000000 */
[----:B------:R-:W-:Y:S05]  /*b7e0*/  BRA.DIV UR4, `(.L_x_198) ;  /* 0x0000000604ec7947 */ /* 0x000fea000b800000 */
[----:B------:R-:W-:-:S13]  /*b7f0*/  ELECT P6, URZ, PT ;  /* 0x00000000003f782f */ /* 0x000fda00038c0000 */
.L_x_223:
[----:B------:R-:W-:Y:S04]  /*b800*/  BSSY B0, `(.L_x_199) ;  /* 0x0000046000007945 */ /* 0x000fe80003800000 */
[----:B------:R-:W-:Y:S05]  /*b810*/  @!P6 BRA `(.L_x_200) ;  /* 0x000000040010e947 */ /* 0x000fea0003800000 */
[----:B------:R-:W-:-:S04]  /*b820*/  LOP3.LUT R18, R18, 0x2, RZ, 0xfc, !PT ;  /* 0x0000000212127812 */ /* 0x000fc800078efcff */
[----:B------:R-:W-:-:S13]  /*b830*/  ISETP.NE.AND P0, PT, R18, 0x3, PT ;  /* 0x000000031200780c */ /* 0x000fda0003f05270 */
[----:B------:R-:W-:Y:S05]  /*b840*/  @!P0 BRA `(.L_x_201) ;  /* 0x0000000000048947 */ /* 0x000fea0003800000 */
[----:B------:R-:W-:Y:S01]  /*b850*/  BPT.TRAP 0x1 ;  /* 0x000000040000795c */ /* 0x000fe20000300000 */
.L_x_201:
[----:B------:R-:W0:Y:S01]  /*b860*/  S2R R3, SR_CgaCtaId ;  /* 0x0000000000037919 */ /* 0x000e220000008800 */
[----:B------:R-:W-:Y:S02]  /*b870*/  MOV R0, 0x400 ;  /* 0x0000040000007802 */ /* 0x000fe40000000f00 */
[----:B------:R-:W-:Y:S02]  /*b880*/  SHF.L.U32 R2, R26, 0x1f, RZ ;  /* 0x0000001f1a027819 */ /* 0x000fe400000006ff */
[----:B0-----:R-:W-:-:S05]  /*b890*/  LEA R0, R3, R0, 0x18 ;  /* 0x0000000003007211 */ /* 0x001fca00078ec0ff */
[----:B------:R-:W-:-:S04]  /*b8a0*/  VIADD R0, R0, 0x38 ;  /* 0x0000003800007836 */ /* 0x000fc80000000000 */
[C---:B------:R-:W-:Y:S02]  /*b8b0*/  IMAD R5, R27.reuse, 0x8, R0 ;  /* 0x000000081b057824 */ /* 0x040fe400078e0200 */
[----:B------:R-:W-:Y:S02]  /*b8c0*/  VIADD R27, R27, 0x1 ;  /* 0x000000011b1b7836 */ /* 0x000fe40000000000 */
[----:B------:R-:W0:Y:S03]  /*b8d0*/  SYNCS.PHASECHK.TRANS64.TRYWAIT P0, [R5+URZ], R2 ;  /* 0x00000002050075a7 */ /* 0x000e26000800017f */
[----:B------:R-:W-:-:S04]  /*b8e0*/  ISETP.NE.AND P1, PT, R27, 0x7, PT ;  /* 0x000000071b00780c */ /* 0x000fc80003f25270 */
[----:B------:R-:W-:Y:S02]  /*b8f0*/  SEL R3, RZ, 0x1, P1 ;  /* 0x00000001ff037807 */ /* 0x000fe40000800000 */
[----:B------:R-:W-:Y:S02]  /*b900*/  SEL R27, R27, RZ, P1 ;  /* 0x000000ff1b1b7207 */ /* 0x000fe40000800000 */
[----:B------:R-:W-:-:S03]  /*b910*/  LOP3.LUT R26, R26, R3, RZ, 0x3c, !PT ;  /* 0x000000031a1a7212 */ /* 0x000fc600078e3cff */
[----:B------:R-:W-:Y:S01]  /*b920*/  IMAD R7, R27, 0x8, R0 ;  /* 0x000000081b077824 */ /* 0x000fe200078e0200 */
[----:B------:R-:W-:Y:S01]  /*b930*/  SHF.L.U32 R4, R26, 0x1f, RZ ;  /* 0x0000001f1a047819 */ /* 0x000fe200000006ff */
[----:B0-----:R-:W-:Y:S06]  /*b940*/  @!P0 BRA `(.L_x_202) ;  /* 0x0000000400b48947 */ /* 0x001fec0003800000 */
.L_x_224:
[----:B------:R-:W1:Y:S01]  /*b950*/  SYNCS.PHASECHK.TRANS64.TRYWAIT P0, [R7+URZ], R4 ;  /* 0x00000004070075a7 */ /* 0x000e62000800017f */
[----:B0-----:R-:W-:-:S05]  /*b960*/  VIADD R2, R27, 0x1 ;  /* 0x000000011b027836 */ /* 0x001fca0000000000 */
[----:B------:R-:W-:-:S04]  /*b970*/  ISETP.NE.AND P1, PT, R2, 0x7, PT ;  /* 0x000000070200780c */ /* 0x000fc80003f25270 */
[----:B------:R-:W-:Y:S02]  /*b980*/  SEL R3, RZ, 0x1, P1 ;  /* 0x00000001ff037807 */ /* 0x000fe40000800000 */
[----:B------:R-:W-:Y:S02]  /*b990*/  SEL R9, R2, RZ, P1 ;  /* 0x000000ff02097207 */ /* 0x000fe40000800000 */
[----:B------:R-:W-:-:S03]  /*b9a0*/  LOP3.LUT R26, R26, R3, RZ, 0x3c, !PT ;  /* 0x000000031a1a7212 */ /* 0x000fc600078e3cff */
[----:B------:R-:W-:Y:S01]  /*b9b0*/  IMAD R6, R9, 0x8, R0 ;  /* 0x0000000809067824 */ /* 0x000fe200078e0200 */
[----:B------:R-:W-:Y:S01]  /*b9c0*/  SHF.L.U32 R5, R26, 0x1f, RZ ;  /* 0x0000001f1a057819 */ /* 0x000fe200000006ff */
[----:B-1----:R-:W-:Y:S06]  /*b9d0*/  @!P0 BRA `(.L_x_203) ;  /* 0x0000000400a48947 */ /* 0x002fec0003800000 */
.L_x_225:
[----:B------:R-:W1:Y:S01]  /*b9e0*/  SYNCS.PHASECHK.TRANS64.TRYWAIT P0, [R6+URZ], R5 ;  /* 0x00000005060075a7 */ /* 0x000e62000800017f */
[----:B------:R-:W-:-:S05]  /*b9f0*/  VIADD R2, R9, 0x1 ;  /* 0x0000000109027836 */ /* 0x000fca0000000000 */
[----:B------:R-:W-:-:S04]  /*ba00*/  ISETP.NE.AND P1, PT, R2, 0x7, PT ;  /* 0x000000070200780c */ /* 0x000fc80003f25270 */
[----:B------:R-:W-:Y:S02]  /*ba10*/  SEL R3, RZ, 0x1, P1 ;  /* 0x00000001ff037807 */ /* 0x000fe40000800000 */
[----:B0-----:R-:W-:Y:S02]  /*ba20*/  SEL R7, R2, RZ, P1 ;  /* 0x000000ff02077207 */ /* 0x001fe40000800000 */
[----:B------:R-:W-:-:S03]  /*ba30*/  LOP3.LUT R26, R26, R3, RZ, 0x3c, !PT ;  /* 0x000000031a1a7212 */ /* 0x000fc600078e3cff */
[----:B------:R-:W-:Y:S01]  /*ba40*/  IMAD R9, R7, 0x8, R0 ;  /* 0x0000000807097824 */ /* 0x000fe200078e0200 */
[----:B------:R-:W-:Y:S01]  /*ba50*/  SHF.L.U32 R4, R26, 0x1f, RZ ;  /* 0x0000001f1a047819 */ /* 0x000fe200000006ff */
[----:B-1----:R-:W-:Y:S06]  /*ba60*/  @!P0 BRA `(.L_x_204) ;  /* 0x0000000400948947 */ /* 0x002fec0003800000 */
.L_x_226:
[----:B------:R-:W1:Y:S01]  /*ba70*/  SYNCS.PHASECHK.TRANS64.TRYWAIT P0, [R9+URZ], R4 ;  /* 0x00000004090075a7 */ /* 0x000e62000800017f */
[----:B------:R-:W-:-:S05]  /*ba80*/  VIADD R2, R7, 0x1 ;  /* 0x0000000107027836 */ /* 0x000fca0000000000 */
[----:B------:R-:W-:-:S04]  /*ba90*/  ISETP.NE.AND P1, PT, R2, 0x7, PT ;  /* 0x000000070200780c */ /* 0x000fc80003f25270 */
[----:B------:R-:W-:Y:S02]  /*baa0*/  SEL R3, RZ, 0x1, P1 ;  /* 0x00000001ff037807 */ /* 0x000fe40000800000 */
[----:B------:R-:W-:Y:S02]  /*bab0*/  SEL R7, R2, RZ, P1 ;  /* 0x000000ff02077207 */ /* 0x000fe40000800000 */
[----:B------:R-:W-:-:S03]  /*bac0*/  LOP3.LUT R26, R26, R3, RZ, 0x3c, !PT ;  /* 0x000000031a1a7212 */ /* 0x000fc600078e3cff */
[----:B------:R-:W-:Y:S01]  /*bad0*/  IMAD R8, R7, 0x8, R0 ;  /* 0x0000000807087824 */ /* 0x000fe200078e0200 */
[----:B0-----:R-:W-:Y:S01]  /*bae0*/  SHF.L.U32 R5, R26, 0x1f, RZ ;  /* 0x0000001f1a057819 */ /* 0x001fe200000006ff */
[----:B-1----:R-:W-:Y:S06]  /*baf0*/  @!P0 BRA `(.L_x_205) ;  /* 0x0000000400848947 */ /* 0x002fec0003800000 */
.L_x_227:
[----:B------:R-:W1:Y:S01]  /*bb00*/  SYNCS.PHASECHK.TRANS64.TRYWAIT P0, [R8+URZ], R5 ;  /* 0x00000005080075a7 */ /* 0x000e62000800017f */
[----:B------:R-:W-:-:S05]  /*bb10*/  VIADD R2, R7, 0x1 ;  /* 0x0000000107027836 */ /* 0x000fca0000000000 */
[----:B------:R-:W-:-:S04]  /*bb20*/  ISETP.NE.AND P1, PT, R2, 0x7, PT ;  /* 0x000000070200780c */ /* 0x000fc80003f25270 */
[----:B------:R-:W-:Y:S02]  /*bb30*/  SEL R3, RZ, 0x1, P1 ;  /* 0x00000001ff037807 */ /* 0x000fe40000800000 */
[----:B------:R-:W-:Y:S02]  /*bb40*/  SEL R7, R2, RZ, P1 ;  /* 0x000000ff02077207 */ /* 0x000fe40000800000 */
[----:B0-----:R-:W-:-:S03]  /*bb50*/  LOP3.LUT R9, R26, R3, RZ, 0x3c, !PT ;  /* 0x000000031a097212 */ /* 0x001fc600078e3cff */
[----:B------:R-:W-:Y:S01]  /*bb60*/  IMAD R11, R7, 0x8, R0 ;  /* 0x00000008070b7824 */ /* 0x000fe200078e0200 */
[----:B------:R-:W-:Y:S01]  /*bb70*/  SHF.L.U32 R6, R9, 0x1f, RZ ;  /* 0x0000001f09067819 */ /* 0x000fe200000006ff */
[----:B-1----:R-:W-:Y:S06]  /*bb80*/  @!P0 BRA `(.L_x_206) ;  /* 0x0000000400748947 */ /* 0x002fec0003800000 */
.L_x_228:
[----:B------:R-:W1:Y:S01]  /*bb90*/  SYNCS.PHASECHK.TRANS64.TRYWAIT P0, [R11+URZ], R6 ;  /* 0x000000060b0075a7 */ /* 0x000e62000800017f */
[----:B------:R-:W-:-:S05]  /*bba0*/  VIADD R2, R7, 0x1 ;  /* 0x0000000107027836 */ /* 0x000fca0000000000 */
[----:B------:R-:W-:-:S04]  /*bbb0*/  ISETP.NE.AND P1, PT, R2, 0x7, PT ;  /* 0x000000070200780c */ /* 0x000fc80003f25270 */
[----:B------:R-:W-:Y:S02]  /*bbc0*/  SEL R4, RZ, 0x1, P1 ;  /* 0x00000001ff047807 */ /* 0x000fe40000800000 */
[----:B------:R-:W-:Y:S02]  /*bbd0*/  SEL R3, R2, RZ, P1 ;  /* 0x000000ff02037207 */ /* 0x000fe40000800000 */
[----:B------:R-:W-:Y:S01]  /*bbe0*/  LOP3.LUT R4, R9, R4, RZ, 0x3c, !PT ;  /* 0x0000000409047212 */ /* 0x000fe200078e3cff */
[----:B-1----:R-:W-:Y:S06]  /*bbf0*/  @!P0 BRA `(.L_x_207) ;  /* 0x00000004006c8947 */ /* 0x002fec0003800000 */
.L_x_229:
[----:B------:R-:W-:Y:S01]  /*bc00*/  IMAD R3, R3, 0x8, R0 ;  /* 0x0000000803037824 */ /* 0x000fe200078e0200 */
[----:B------:R-:W-:-:S07]  /*bc10*/  SHF.L.U32 R0, R4, 0x1f, RZ ;  /* 0x0000001f04007819 */ /* 0x000fce00000006ff */
.L_x_208:
[----:B--2---:R2:W3:Y:S02]  /*bc20*/  SYNCS.PHASECHK.TRANS64.TRYWAIT P0, [R3+URZ], R0 ;  /* 0x00000000030075a7 */ /* 0x0044e4000800017f */
[----:B---3--:R-:W-:Y:S05]  /*bc30*/  @!P0 NANOSLEEP.SYNCS 0x989680 ;  /* 0x009896800000895d */ /* 0x008fea0003900000 */
[----:B------:R-:W3:Y:S02]  /*bc40*/  @!P0 SYNCS.PHASECHK.TRANS64 P0, [R3+URZ], R0 ;  /* 0x00000000030085a7 */ /* 0x000ee4000800007f */
[----:B---3--:R-:W-:Y:S05]  /*bc50*/  @!P0 BRA `(.L_x_208) ;  /* 0xfffffffc00f08947 */ /* 0x008fea000383ffff */
.L_x_200:
[----:B------:R-:W-:Y:S05]  /*bc60*/  BSYNC B0 ;  /* 0x0000000000007941 */ /* 0x000fea0003800000 */
.L_x_199:
[----:B------:R-:W-:Y:S05]  /*bc70*/  EXIT ;  /* 0x000000000000794d */ /* 0x000fea0003800000 */
.L_x_16:
[----:B------:R-:W-:Y:S02]  /*bc80*/  IMAD.MOV.U32 R13, RZ, RZ, R19 ;  /* 0x000000ffff0d7224 */ /* 0x000fe400078e0013 */
[----:B------:R-:W-:Y:S02]  /*bc90*/  IMAD.MOV.U32 R12, RZ, RZ, RZ ;  /* 0x000000ffff0c7224 */ /* 0x000fe400078e00ff */
[----:B------:R-:W-:Y:S02]  /*bca0*/  IMAD.MOV.U32 R11, RZ, RZ, 0x1f ;  /* 0x0000001fff0b7424 */ /* 0x000fe400078e00ff */
[----:B------:R-:W-:-:S07]  /*bcb0*/  IMAD.MOV.U32 R15, RZ, RZ, -0x1 ;  /* 0xffffffffff0f7424 */ /* 0x000fce00078e00ff */
[----:B0----5:R-:W-:Y:S05]  /*bcc0*/  WARPSYNC.COLLECTIVE R15, `(.L_x_209) ;  /* 0x000000000f087348 */ /* 0x021fea0003c00000 */
[----:B------:R1:W2:Y:S02]  /*bcd0*/  SHFL.IDX P6, R14, R13, R12, R11 ;  /* 0x0000000c0d0e7389 */ /* 0x0002a400000c000b */
[----:B012--5:R-:W-:Y:S01]  /*bce0*/  ENDCOLLECTIVE ;  /* 0x000000000000791b */ /* 0x027fe20003800000 */
.L_x_209:
[----:B------:R-:W-:Y:S05]  /*bcf0*/  BRA `(.L_x_210) ;  /* 0xffffff58007c7947 */ /* 0x000fea000383ffff */
.L_x_20:
[----:B--2---:R2:W3:Y:S02]  /*bd00*/  SYNCS.PHASECHK.TRANS64.TRYWAIT P1, [R5+URZ], R0 ;  /* 0x00000000050075a7 */ /* 0x0044e4000802017f */
[----:B---3--:R-:W-:Y:S05]  /*bd10*/  @!P1 NANOSLEEP.SYNCS 0x989680 ;  /* 0x009896800000995d */ /* 0x008fea0003900000 */
[----:B------:R-:W3:Y:S02]  /*bd20*/  @!P1 SYNCS.PHASECHK.TRANS64 P1, [R5+URZ], R0 ;  /* 0x00000000050095a7 */ /* 0x000ee4000802007f */
[----:B---3--:R-:W-:Y:S05]  /*bd30*/  @!P1 BRA `(.L_x_20) ;  /* 0xfffffffc00f09947 */ /* 0x008fea000383ffff */
[----:B------:R-:W-:Y:S05]  /*bd40*/  BRA `(.L_x_19) ;  /* 0xffffff5800a87947 */ /* 0x000fea000383ffff */
.L_x_23:
[----:B------:R-:W-:Y:S01]  /*bd50*/  BSSY B1, `(.L_x_211) ;  /* 0x0000005000017945 */ /* 0x000fe20003800000 */
[----:B0-----:R-:W-:-:S07]  /*bd60*/  IMAD.MOV.U32 R15, RZ, RZ, -0x1 ;  /* 0xffffffffff0f7424 */ /* 0x001fce00078e00ff */
[----:B-----5:R-:W-:Y:S05]  /*bd70*/  WARPSYNC.COLLECTIVE R15, `(.L_x_212) ;  /* 0x000000000f087348 */ /* 0x020fea0003c00000 */
[----:B------:R-:W-:Y:S01]  /*bd80*/  NOP ;  /* 0x0000000000007918 */ /* 0x000fe20000000000 */
[----:B-----5:R-:W-:Y:S01]  /*bd90*/  ENDCOLLECTIVE ;  /* 0x000000000000791b */ /* 0x020fe20003800000 */
.L_x_212:
[----:B------:R-:W-:Y:S05]  /*bda0*/  BSYNC B1 ;  /* 0x0000000000017941 */ /* 0x000fea0003800000 */
.L_x_211:
[----:B------:R-:W-:Y:S05]  /*bdb0*/  BRA `(.L_x_213) ;  /* 0xffffff6000a87947 */ /* 0x000fea000383ffff */
.L_x_28:
[----:B0-----:R0:W1:Y:S02]  /*bdc0*/  SYNCS.PHASECHK.TRANS64.TRYWAIT P1, [R9+URZ], R10 ;  /* 0x0000000a090075a7 */ /* 0x001064000802017f */
[----:B-1----:R-:W-:Y:S05]  /*bdd0*/  @!P1 NANOSLEEP.SYNCS 0x989680 ;  /* 0x009896800000995d */ /* 0x002fea0003900000 */
[----:B------:R-:W1:Y:S02]  /*bde0*/  @!P1 SYNCS.PHASECHK.TRANS64 P1, [R9+URZ], R10 ;  /* 0x0000000a090095a7 */ /* 0x000e64000802007f */
[----:B-1----:R-:W-:Y:S05]  /*bdf0*/  @!P1 BRA `(.L_x_28) ;  /* 0xfffffffc00f09947 */ /* 0x002fea000383ffff */
[----:B------:R-:W-:Y:S05]  /*be00*/  BRA `(.L_x_27) ;  /* 0xffffff6c00a47947 */ /* 0x000fea000383ffff */
.L_x_37:
[----:B0-----:R0:W1:Y:S02]  /*be10*/  SYNCS.PHASECHK.TRANS64.TRYWAIT P1, [R23+URZ], R126 ;  /* 0x0000007e170075a7 */ /* 0x001064000802017f */
[----:B-1----:R-:W-:Y:S05]  /*be20*/  @!P1 NANOSLEEP.SYNCS 0x989680 ;  /* 0x009896800000995d */ /* 0x002fea0003900000 */
[----:B------:R-:W1:Y:S02]  /*be30*/  @!P1 SYNCS.PHASECHK.TRANS64 P1, [R23+URZ], R126 ;  /* 0x0000007e170095a7 */ /* 0x000e64000802007f */
[----:B-1----:R-:W-:Y:S05]  /*be40*/  @!P1 BRA `(.L_x_37) ;  /* 0xfffffffc00f09947 */ /* 0x002fea000383ffff */
[----:B------:R-:W-:Y:S05]  /*be50*/  BRA `(.L_x_36) ;  /* 0xffffff8000687947 */ /* 0x000fea000383ffff */
.L_x_38:
[----:B------:R-:W-:Y:S01]  /*be60*/  BSSY B0, `(.L_x_214) ;  /* 0x0000005000007945 */ /* 0x000fe20003800000 */
[----:B0-----:R-:W-:-:S07]  /*be70*/  IMAD.MOV.U32 R15, RZ, RZ, -0x1 ;  /* 0xffffffffff0f7424 */ /* 0x001fce00078e00ff */
[----:B-----5:R-:W-:Y:S05]  /*be80*/  WARPSYNC.COLLECTIVE R15, `(.L_x_215) ;  /* 0x000000000f087348 */ /* 0x020fea0003c00000 */
[----:B------:R-:W-:Y:S01]  /*be90*/  NOP ;  /* 0x0000000000007918 */ /* 0x000fe20000000000 */
[----:B-----5:R-:W-:Y:S01]  /*bea0*/  ENDCOLLECTIVE ;  /* 0x000000000000791b */ /* 0x020fe20003800000 */
.L_x_215:
[----:B------:R-:W-:Y:S05]  /*beb0*/  BSYNC B0 ;  /* 0x0000000000007941 */ /* 0x000fea0003800000 */
.L_x_214:
[----:B------:R-:W-:Y:S05]  /*bec0*/  BRA `(.L_x_216) ;  /* 0xffffff8400e07947 */ /* 0x000fea000383ffff */
.L_x_184:
[----:B------:R-:W-:Y:S01]  /*bed0*/  BSSY B0, `(.L_x_217) ;  /* 0x0000006000007945 */ /* 0x000fe20003800000 */
[----:B------:R-:W-:-:S07]  /*bee0*/  IMAD.MOV.U32 R15, RZ, RZ, -0x1 ;  /* 0xffffffffff0f7424 */ /* 0x000fce00078e00ff */
[----:B------:R-:W-:Y:S05]  /*bef0*/  WARPSYNC.COLLECTIVE R15, `(.L_x_218) ;  /* 0x000000000f0c7348 */ /* 0x000fea0003c00000 */
[----:B------:R-:W-:Y:S02]  /*bf00*/  ELECT P6, UR62, PT ;  /* 0x00000000003e782f */ /* 0x000fe400038c0000 */
[----:B------:R-:W-:Y:S01]  /*bf10*/  MOV R14, UR62 ;  /* 0x0000003e000e7c02 */ /* 0x000fe20008000f00 */
[----:B------:R-:W-:Y:S10]  /*bf20*/  ENDCOLLECTIVE ;  /* 0x000000000000791b */ /* 0x000ff40003800000 */
.L_x_218:
[----:B------:R-:W-:Y:S05]  /*bf30*/  BSYNC B0 ;  /* 0x0000000000007941 */ /* 0x000fea0003800000 */
.L_x_217:
[----:B------:R-:W-:Y:S05]  /*bf40*/  BRA `(.L_x_219) ;  /* 0xffffffe800cc7947 */ /* 0x000fea000383ffff */
.L_x_189:
[----:B0-----:R0:W2:Y:S02]  /*bf50*/  SYNCS.PHASECHK.TRANS64.TRYWAIT P0, [R8+URZ+0x38], R5 ;  /* 0x00003805080075a7 */ /* 0x0010a4000800017f */
[----:B--2---:R-:W-:Y:S05]  /*bf60*/  @!P0 NANOSLEEP.SYNCS 0x989680 ;  /* 0x009896800000895d */ /* 0x004fea0003900000 */
[----:B------:R-:W2:Y:S02]  /*bf70*/  @!P0 SYNCS.PHASECHK.TRANS64 P0, [R8+URZ+0x38], R5 ;  /* 0x00003805080085a7 */ /* 0x000ea4000800007f */
[----:B--2---:R-:W-:Y:S05]  /*bf80*/  @!P0 BRA `(.L_x_189) ;  /* 0xfffffffc00f08947 */ /* 0x004fea000383ffff */
[----:B------:R-:W-:Y:S05]  /*bf90*/  BRA `(.L_x_220) ;  /* 0xffffffec00a07947 */ /* 0x000fea000383ffff */
.L_x_198:
[----:B------:R-:W-:Y:S01]  /*bfa0*/  BSSY B0, `(.L_x_221) ;  /* 0x0000006000007945 */ /* 0x000fe20003800000 */
[----:B------:R-:W-:-:S07]  /*bfb0*/  IMAD.MOV.U32 R15, RZ, RZ, -0x1 ;  /* 0xffffffffff0f7424 */ /* 0x000fce00078e00ff */
[----:B------:R-:W-:Y:S05]  /*bfc0*/  WARPSYNC.COLLECTIVE R15, `(.L_x_222) ;  /* 0x000000000f0c7348 */ /* 0x000fea0003c00000 */
[----:B------:R-:W-:Y:S02]  /*bfd0*/  ELECT P6, UR62, PT ;  /* 0x00000000003e782f */ /* 0x000fe400038c0000 */
[----:B------:R-:W-:Y:S01]  /*bfe0*/  MOV R14, UR62 ;  /* 0x0000003e000e7c02 */ /* 0x000fe20008000f00 */
[----:B------:R-:W-:Y:S10]  /*bff0*/  ENDCOLLECTIVE ;  /* 0x000000000000791b */ /* 0x000ff40003800000 */
.L_x_222:
[----:B------:R-:W-:Y:S05]  /*c000*/  BSYNC B0 ;  /* 0x0000000000007941 */ /* 0x000fea0003800000 */
.L_x_221:
[----:B------:R-:W-:Y:S05]  /*c010*/  BRA `(.L_x_223) ;  /* 0xfffffff400f87947 */ /* 0x000fea000383ffff */
.L_x_202:
[----:B0-----:R0:W1:Y:S02]  /*c020*/  SYNCS.PHASECHK.TRANS64.TRYWAIT P0, [R5+URZ], R2 ;  /* 0x00000002050075a7 */ /* 0x001064000800017f */
[----:B-1----:R-:W-:Y:S05]  /*c030*/  @!P0 NANOSLEEP.SYNCS 0x989680 ;  /* 0x009896800000895d */ /* 0x002fea0003900000 */
[----:B------:R-:W1:Y:S02]  /*c040*/  @!P0 SYNCS.PHASECHK.TRANS64 P0, [R5+URZ], R2 ;  /* 0x00000002050085a7 */ /* 0x000e64000800007f */
[----:B-1----:R-:W-:Y:S05]  /*c050*/  @!P0 BRA `(.L_x_202) ;  /* 0xfffffffc00f08947 */ /* 0x002fea000383ffff */
[----:B------:R-:W-:Y:S05]  /*c060*/  BRA `(.L_x_224) ;  /* 0xfffffff800387947 */ /* 0x000fea000383ffff */
.L_x_203:
[----:B0-----:R0:W1:Y:S02]  /*c070*/  SYNCS.PHASECHK.TRANS64.TRYWAIT P0, [R7+URZ], R4 ;  /* 0x00000004070075a7 */ /* 0x001064000800017f */
[----:B-1----:R-:W-:Y:S05]  /*c080*/  @!P0 NANOSLEEP.SYNCS 0x989680 ;  /* 0x009896800000895d */ /* 0x002fea0003900000 */
[----:B------:R-:W1:Y:S02]  /*c090*/  @!P0 SYNCS.PHASECHK.TRANS64 P0, [R7+URZ], R4 ;  /* 0x00000004070085a7 */ /* 0x000e64000800007f */
[----:B-1----:R-:W-:Y:S05]  /*c0a0*/  @!P0 BRA `(.L_x_203) ;  /* 0xfffffffc00f08947 */ /* 0x002fea000383ffff */
[----:B------:R-:W-:Y:S05]  /*c0b0*/  BRA `(.L_x_225) ;  /* 0xfffffff800487947 */ /* 0x000fea000383ffff */
.L_x_204:
[----:B0-----:R0:W1:Y:S02]  /*c0c0*/  SYNCS.PHASECHK.TRANS64.TRYWAIT P0, [R6+URZ], R5 ;  /* 0x00000005060075a7 */ /* 0x001064000800017f */
[----:B-1----:R-:W-:Y:S05]  /*c0d0*/  @!P0 NANOSLEEP.SYNCS 0x989680 ;  /* 0x009896800000895d */ /* 0x002fea0003900000 */
[----:B------:R-:W1:Y:S02]  /*c0e0*/  @!P0 SYNCS.PHASECHK.TRANS64 P0, [R6+URZ], R5 ;  /* 0x00000005060085a7 */ /* 0x000e64000800007f */
[----:B-1----:R-:W-:Y:S05]  /*c0f0*/  @!P0 BRA `(.L_x_204) ;  /* 0xfffffffc00f08947 */ /* 0x002fea000383ffff */
[----:B------:R-:W-:Y:S05]  /*c100*/  BRA `(.L_x_226) ;  /* 0xfffffff800587947 */ /* 0x000fea000383ffff */
.L_x_205:
[----:B0-----:R0:W1:Y:S02]  /*c110*/  SYNCS.PHASECHK.TRANS64.TRYWAIT P0, [R9+URZ], R4 ;  /* 0x00000004090075a7 */ /* 0x001064000800017f */
[----:B-1----:R-:W-:Y:S05]  /*c120*/  @!P0 NANOSLEEP.SYNCS 0x989680 ;  /* 0x009896800000895d */ /* 0x002fea0003900000 */
[----:B------:R-:W1:Y:S02]  /*c130*/  @!P0 SYNCS.PHASECHK.TRANS64 P0, [R9+URZ], R4 ;  /* 0x00000004090085a7 */ /* 0x000e64000800007f */
[----:B-1----:R-:W-:Y:S05]  /*c140*/  @!P0 BRA `(.L_x_205) ;  /* 0xfffffffc00f08947 */ /* 0x002fea000383ffff */
[----:B------:R-:W-:Y:S05]  /*c150*/  BRA `(.L_x_227) ;  /* 0xfffffff800687947 */ /* 0x000fea000383ffff */
.L_x_206:
[----:B0-----:R0:W1:Y:S02]  /*c160*/  SYNCS.PHASECHK.TRANS64.TRYWAIT P0, [R8+URZ], R5 ;  /* 0x00000005080075a7 */ /* 0x001064000800017f */
[----:B-1----:R-:W-:Y:S05]  /*c170*/  @!P0 NANOSLEEP.SYNCS 0x989680 ;  /* 0x009896800000895d */ /* 0x002fea0003900000 */
[----:B------:R-:W1:Y:S02]  /*c180*/  @!P0 SYNCS.PHASECHK.TRANS64 P0, [R8+URZ], R5 ;  /* 0x00000005080085a7 */ /* 0x000e64000800007f */
[----:B-1----:R-:W-:Y:S05]  /*c190*/  @!P0 BRA `(.L_x_206) ;  /* 0xfffffffc00f08947 */ /* 0x002fea000383ffff */
[----:B------:R-:W-:Y:S05]  /*c1a0*/  BRA `(.L_x_228) ;  /* 0xfffffff800787947 */ /* 0x000fea000383ffff */
.L_x_207:
[----:B-1----:R1:W2:Y:S02]  /*c1b0*/  SYNCS.PHASECHK.TRANS64.TRYWAIT P0, [R11+URZ], R6 ;  /* 0x000000060b0075a7 */ /* 0x0022a4000800017f */
[----:B--2---:R-:W-:Y:S05]  /*c1c0*/  @!P0 NANOSLEEP.SYNCS 0x989680 ;  /* 0x009896800000895d */ /* 0x004fea0003900000 */
[----:B------:R-:W2:Y:S02]  /*c1d0*/  @!P0 SYNCS.PHASECHK.TRANS64 P0, [R11+URZ], R6 ;  /* 0x000000060b0085a7 */ /* 0x000ea4000800007f */
[----:B--2---:R-:W-:Y:S05]  /*c1e0*/  @!P0 BRA `(.L_x_207) ;  /* 0xfffffffc00f08947 */ /* 0x004fea000383ffff */
[----:B------:R-:W-:Y:S05]  /*c1f0*/  BRA `(.L_x_229) ;  /* 0xfffffff800807947 */ /* 0x000fea000383ffff */
.L_x_230:
[----:B------:R-:W-:-:S00]  /*c200*/  BRA `(.L_x_230) ;  /* 0xfffffffc00fc7947 */ /* 0x000fc0000383ffff */
[----:B------:R-:W-:-:S00]  /*c210*/  NOP ;  /* 0x0000000000007918 */ /* 0x000fc00000000000 */
        /* <DEDUP_REMOVED lines=14> */
.L_x_231:


//--------------------- .nv.global.init           --------------------------
	.section	.nv.global.init,"aw",@progbits
.nv.global.init:
	.type		$str$24,@object
	.size		$str$24,($str$25 - $str$24)
$str$24:
        /*0000*/ 	.byte	0x28, 0x61, 0x64, 0x64, 0x72, 0x65, 0x73, 0x73, 0x20, 0x26, 0x20, 0x6d, 0x61, 0x73, 0x6b, 0x29
        /*0010*/ 	.byte	0x20, 0x3d, 0x3d, 0x20, 0x30, 0x00
	.type		$str$25,@object
	.size		$str$25,(__unnamed_1 - $str$25)
$str$25:
        /*0016*/ 	.byte	0x2f, 0x74, 0x6d, 0x70, 0x2f, 0x63, 0x75, 0x74, 0x6c, 0x61, 0x73, 0x73, 0x5f, 0x73, 0x77, 0x65
        /*0026*/ 	.byte	0x65, 0x70, 0x5f, 0x73, 0x72, 0x63, 0x2f, 0x69, 0x6e, 0x63, 0x6c, 0x75, 0x64, 0x65, 0x2f, 0x63
        /*0036*/ 	.byte	0x75, 0x74, 0x65, 0x2f, 0x70, 0x6f, 0x69, 0x6e, 0x74, 0x65, 0x72, 0x5f, 0x66, 0x6c, 0x61, 0x67
        /*0046*/ 	.byte	0x67, 0x65, 0x64, 0x2e, 0x68, 0x70, 0x70, 0x00
	.type		__unnamed_1,@object
	.size		__unnamed_1,(__unnamed_2 - __unnamed_1)
__unnamed_1:
        /*004e*/ 	.byte	0x61, 0x75, 0x74, 0x6f, 0x20, 0x63, 0x75, 0x74, 0x65, 0x3a, 0x3a, 0x61, 0x73, 0x5f, 0x70, 0x6f
        /* <DEDUP_REMOVED lines=28> */
        /*021e*/ 	.byte	0x20, 0x26, 0x5d, 0x00
	.type		__unnamed_2,@object
	.size		__unnamed_2,(.L_1 - __unnamed_2)
__unnamed_2:
        /* <DEDUP_REMOVED lines=30> */
.L_1:


//--------------------- .nv.shared._ZN7cutlass13device_kernelINS_4gemm6kernel13GemmUniversalIN4cute5tupleIJiiiiEEENS1_10collective13CollectiveMmaINS1_39MainloopSm90TmaGmmaRmemAWarpSpecializedILi7ENS5_IJNS4_1CILi1EEESB_SB_EEENS1_35KernelTmaWarpSpecializedCooperativeEEENS5_IJNSA_ILi128EEESF_SF_EEENS_12float_e4m3_tENS5_IJSB_llEEESH_SI_NS4_8TiledMMAINS4_8MMA_AtomIJNS4_4SM904GMMA31MMA_64x128x32_F32E4M3E4M3_RS_TNILNSM_7ScaleInE1ELSO_1EEEEEENS4_6LayoutINS5_IJNSA_ILi2EEESB_SB_EEENS5_IJSB_NSA_ILi0EEESU_EEEEENS5_IJNS4_10UnderscoreESX_SX_EEEEENS4_13SM90_TMA_LOADENS4_14ComposedLayoutINS4_7SwizzleILi3ELi4ELi3EEENS4_18smem_ptr_flag_bitsILi8EEENSR_INS5_IJSF_NSA_ILi8EEEEEENS5_IJSB_SF_EEEEEEENS4_9Copy_AtomIJNS4_39AutoVectorizingCopyWithAssumedAlignmentILi128EEESH_EEENS4_8identityES10_S1A_vS1F_EENS_8epilogue10collective6detail29Sm90TmaWarpSpecializedAdapterINS1I_15DefaultEpilogueISH_NS5_IJlSB_lEEES1M_NS1H_6thread17LinearCombinationISH_Li1EffLNS1N_9ScaleType4KindE0ELNS_15FloatRoundStyleE2ESH_EENS1_15EpilogueDefaultEEEEEvvEEEEvNT_6ParamsE --------------------------
	.section	.nv.shared._ZN7cutlass13device_kernelINS_4gemm6kernel13GemmUniversalIN4cute5tupleIJiiiiEEENS1_10collective13CollectiveMmaINS1_39MainloopSm90TmaGmmaRmemAWarpSpecializedILi7ENS5_IJNS4_1CILi1EEESB_SB_EEENS1_35KernelTmaWarpSpecializedCooperativeEEENS5_IJNSA_ILi128EEESF_SF_EEENS_12float_e4m3_tENS5_IJSB_llEEESH_SI_NS4_8TiledMMAINS4_8MMA_AtomIJNS4_4SM904GMMA31MMA_64x128x32_F32E4M3E4M3_RS_TNILNSM_7ScaleInE1ELSO_1EEEEEENS4_6LayoutINS5_IJNSA_ILi2EEESB_SB_EEENS5_IJSB_NSA_ILi0EEESU_EEEEENS5_IJNS4_10UnderscoreESX_SX_EEEEENS4_13SM90_TMA_LOADENS4_14ComposedLayoutINS4_7SwizzleILi3ELi4ELi3EEENS4_18smem_ptr_flag_bitsILi8EEENSR_INS5_IJSF_NSA_ILi8EEEEEENS5_IJSB_SF_EEEEEEENS4_9Copy_AtomIJNS4_39AutoVectorizingCopyWithAssumedAlignmentILi128EEESH_EEENS4_8identityES10_S1A_vS1F_EENS_8epilogue10collective6detail29Sm90TmaWarpSpecializedAdapterINS1I_15DefaultEpilogueISH_NS5_IJlSB_lEEES1M_NS1H_6thread17LinearCombinationISH_Li1EffLNS1N_9ScaleType4KindE0ELNS_15FloatRoundStyleE2ESH_EENS1_15EpilogueDefaultEEEEEvvEEEEvNT_6ParamsE,"aw",@nobits
	.sectionflags	@""
	.align	16
	.zero		1024


//--------------------- .nv.shared.reserved.0     --------------------------
	.section	.nv.shared.reserved.0,"aw",@nobits
	.weak		__nv_reservedSMEM_offset_0_alias
	.size		__nv_reservedSMEM_offset_0_alias, 0, 0
	.other		__nv_reservedSMEM_offset_0_alias,@"STO_CUDA_RESERVED_SHARED STV_DEFAULT"
__nv_reservedSMEM_offset_0_alias:
	.zero		0


//--------------------- .nv.global                --------------------------
	.section	.nv.global,"aw",@nobits
.nv.global:
	.type		_ZN40_INTERNAL_24fc94a2_4_k_cu_fe51ebc3_253824cute1_E,@object
	.size		_ZN40_INTERNAL_24fc94a2_4_k_cu_fe51ebc3_253824cute1_E,(_ZN40_INTERNAL_24fc94a2_4_k_cu_fe51ebc3_253824cuda3std3__45__cpo6cbeginE - _ZN40_INTERNAL_24fc94a2_4_k_cu_fe51ebc3_253824cute1_E)
_ZN40_INTERNAL_24fc94a2_4_k_cu_fe51ebc3_253824cute1_E:
	.zero		1
	.type		_ZN40_INTERNAL_24fc94a2_4_k_cu_fe51ebc3_253824cuda3std3__45__cpo6cbeginE,@object
	.size		_ZN40_INTERNAL_24fc94a2_4_k_cu_fe51ebc3_253824cuda3std3__45__cpo6cbeginE,(_ZN40_INTERNAL_24fc94a2_4_k_cu_fe51ebc3_253824cuda3std3__48in_placeE - _ZN40_INTERNAL_24fc94a2_4_k_cu_fe51ebc3_253824cuda3std3__45__cpo6cbeginE)
_ZN40_INTERNAL_24fc94a2_4_k_cu_fe51ebc3_253824cuda3std3__45__cpo6cbeginE:
	.zero		1
	.type		_ZN40_INTERNAL_24fc94a2_4_k_cu_fe51ebc3_253824cuda3std3__48in_placeE,@object
	.size		_ZN40_INTERNAL_24fc94a2_4_k_cu_fe51ebc3_253824cuda3std3__48in_placeE,(_ZN40_INTERNAL_24fc94a2_4_k_cu_fe51ebc3_253824cuda3std6ranges3__45__cpo9iter_moveE - _ZN40_INTERNAL_24fc94a2_4_k_cu_fe51ebc3_253824cuda3std3__48in_placeE)
_ZN40_INTERNAL_24fc94a2_4_k_cu_fe51ebc3_253824cuda3std3__48in_placeE:
	.zero		1
	.type		_ZN40_INTERNAL_24fc94a2_4_k_cu_fe51ebc3_253824cuda3std6ranges3__45__cpo9iter_moveE,@object
	.size		_ZN40_INTERNAL_24fc94a2_4_k_cu_fe51ebc3_253824cuda3std6ranges3__45__cpo9iter_moveE,(_ZN40_INTERNAL_24fc94a2_4_k_cu_fe51ebc3_253824cuda3std3__45__cpo5beginE - _ZN40_INTERNAL_24fc94a2_4_k_cu_fe51ebc3_253824cuda3std6ranges3__45__cpo9iter_moveE)
_ZN40_INTERNAL_24fc94a2_4_k_cu_fe51ebc3_253824cuda3std6ranges3__45__cpo9iter_moveE:
	.zero		1
	.type		_ZN40_INTERNAL_24fc94a2_4_k_cu_fe51ebc3_253824cuda3std3__45__cpo5beginE,@object
	.size		_ZN40_INTERNAL_24fc94a2_4_k_cu_fe51ebc3_253824cuda3std3__45__cpo5beginE,(_ZN40_INTERNAL_24fc94a2_4_k_cu_fe51ebc3_253824cuda3std3__442_GLOBAL__N__24fc94a2_4_k_cu_fe51ebc3_253826ignoreE - _ZN40_INTERNAL_24fc94a2_4_k_cu_fe51ebc3_253824cuda3std3__45__cpo5beginE)
_ZN40_INTERNAL_24fc94a2_4_k_cu_fe51ebc3_253824cuda3std3__45__cpo5beginE:
	.zero		1
	.type		_ZN40_INTERNAL_24fc94a2_4_k_cu_fe51ebc3_253824cuda3std3__442_GLOBAL__N__24fc94a2_4_k_cu_fe51ebc3_253826ignoreE,@object
	.size		_ZN40_INTERNAL_24fc94a2_4_k_cu_fe51ebc3_253824cuda3std3__442_GLOBAL__N__24fc94a2_4_k_cu_fe51ebc3_253826ignoreE,(_ZN40_INTERNAL_24fc94a2_4_k_cu_fe51ebc3_253824cute7productE - _ZN40_INTERNAL_24fc94a2_4_k_cu_fe51ebc3_253824cuda3std3__442_GLOBAL__N__24fc94a2_4_k_cu_fe51ebc3_253826ignoreE)
_ZN40_INTERNAL_24fc94a2_4_k_cu_fe51ebc3_253824cuda3std3__442_GLOBAL__N__24fc94a2_4_k_cu_fe51ebc3_253826ignoreE:
	.zero		1
	.type		_ZN40_INTERNAL_24fc94a2_4_k_cu_fe51ebc3_253824cute7productE,@object
	.size		_ZN40_INTERNAL_24fc94a2_4_k_cu_fe51ebc3_253824cute7productE,(_ZN40_INTERNAL_24fc94a2_4_k_cu_fe51ebc3_253824cuda3std3__45__cpo3endE - _ZN40_INTERNAL_24fc94a2_4_k_cu_fe51ebc3_253824cute7productE)
_ZN40_INTERNAL_24fc94a2_4_k_cu_fe51ebc3_253824cute7productE:
	.zero		1
	.type		_ZN40_INTERNAL_24fc94a2_4_k_cu_fe51ebc3_253824cuda3std3__45__cpo3endE,@object
	.size		_ZN40_INTERNAL_24fc94a2_4_k_cu_fe51ebc3_253824cuda3std3__45__cpo3endE,(_ZN40_INTERNAL_24fc94a2_4_k_cu_fe51ebc3_253824cuda3std3__419piecewise_constructE - _ZN40_INTERNAL_24fc94a2_4_k_cu_fe51ebc3_253824cuda3std3__45__cpo3endE)
_ZN40_INTERNAL_24fc94a2_4_k_cu_fe51ebc3_253824cuda3std3__45__cpo3endE:
	.zero		1
	.type		_ZN40_INTERNAL_24fc94a2_4_k_cu_fe51ebc3_253824cuda3std3__419piecewise_constructE,@object
	.size		_ZN40_INTERNAL_24fc94a2_4_k_cu_fe51ebc3_253824cuda3std3__419piecewise_constructE,(_ZN40_INTERNAL_24fc94a2_4_k_cu_fe51ebc3_253824cuda3std3__45__cpo4cendE - _ZN40_INTERNAL_24fc94a2_4_k_cu_fe51ebc3_253824cuda3std3__419piecewise_constructE)
_ZN40_INTERNAL_24fc94a2_4_k_cu_fe51ebc3_253824cuda3std3__419piecewise_constructE:
	.zero		1
	.type		_ZN40_INTERNAL_24fc94a2_4_k_cu_fe51ebc3_253824cuda3std3__45__cpo4cendE,@object
	.size		_ZN40_INTERNAL_24fc94a2_4_k_cu_fe51ebc3_253824cuda3std3__45__cpo4cendE,(_ZN40_INTERNAL_24fc94a2_4_k_cu_fe51ebc3_253824cuda3std6ranges3__45__cpo4swapE - _ZN40_INTERNAL_24fc94a2_4_k_cu_fe51ebc3_253824cuda3std3__45__cpo4cendE)
_ZN40_INTERNAL_24fc94a2_4_k_cu_fe51ebc3_253824cuda3std3__45__cpo4cendE:
	.zero		1
	.type		_ZN40_INTERNAL_24fc94a2_4_k_cu_fe51ebc3_253824cuda3std6ranges3__45__cpo4swapE,@object
	.size		_ZN40_INTERNAL_24fc94a2_4_k_cu_fe51ebc3_253824cuda3std6ranges3__45__cpo4swapE,(.L_9 - _ZN40_INTERNAL_24fc94a2_4_k_cu_fe51ebc3_253824cuda3std6ranges3__45__cpo4swapE)
_ZN40_INTERNAL_24fc94a2_4_k_cu_fe51ebc3_253824cuda3std6ranges3__45__cpo4swapE:
	.zero		1
.L_9:


//--------------------- .nv.constant0._ZN7cutlass13device_kernelINS_4gemm6kernel13GemmUniversalIN4cute5tupleIJiiiiEEENS1_10collective13CollectiveMmaINS1_39MainloopSm90TmaGmmaRmemAWarpSpecializedILi7ENS5_IJNS4_1CILi1EEESB_SB_EEENS1_35KernelTmaWarpSpecializedCooperativeEEENS5_IJNSA_ILi128EEESF_SF_EEENS_12float_e4m3_tENS5_IJSB_llEEESH_SI_NS4_8TiledMMAINS4_8MMA_AtomIJNS4_4SM904GMMA31MMA_64x128x32_F32E4M3E4M3_RS_TNILNSM_7ScaleInE1ELSO_1EEEEEENS4_6LayoutINS5_IJNSA_ILi2EEESB_SB_EEENS5_IJSB_NSA_ILi0EEESU_EEEEENS5_IJNS4_10UnderscoreESX_SX_EEEEENS4_13SM90_TMA_LOADENS4_14ComposedLayoutINS4_7SwizzleILi3ELi4ELi3EEENS4_18smem_ptr_flag_bitsILi8EEENSR_INS5_IJSF_NSA_ILi8EEEEEENS5_IJSB_SF_EEEEEEENS4_9Copy_AtomIJNS4_39AutoVectorizingCopyWithAssumedAlignmentILi128EEESH_EEENS4_8identityES10_S1A_vS1F_EENS_8epilogue10collective6detail29Sm90TmaWarpSpecializedAdapterINS1I_15DefaultEpilogueISH_NS5_IJlSB_lEEES1M_NS1H_6thread17LinearCombinationISH_Li1EffLNS1N_9ScaleType4KindE0ELNS_15FloatRoundStyleE2ESH_EENS1_15EpilogueDefaultEEEEEvvEEEEvNT_6ParamsE --------------------------
	.section	.nv.constant0._ZN7cutlass13device_kernelINS_4gemm6kernel13GemmUniversalIN4cute5tupleIJiiiiEEENS1_10collective13CollectiveMmaINS1_39MainloopSm90TmaGmmaRmemAWarpSpecializedILi7ENS5_IJNS4_1CILi1EEESB_SB_EEENS1_35KernelTmaWarpSpecializedCooperativeEEENS5_IJNSA_ILi128EEESF_SF_EEENS_12float_e4m3_tENS5_IJSB_llEEESH_SI_NS4_8TiledMMAINS4_8MMA_AtomIJNS4_4SM904GMMA31MMA_64x128x32_F32E4M3E4M3_RS_TNILNSM_7ScaleInE1ELSO_1EEEEEENS4_6LayoutINS5_IJNSA_ILi2EEESB_SB_EEENS5_IJSB_NSA_ILi0EEESU_EEEEENS5_IJNS4_10UnderscoreESX_SX_EEEEENS4_13SM90_TMA_LOADENS4_14ComposedLayoutINS4_7SwizzleILi3ELi4ELi3EEENS4_18smem_ptr_flag_bitsILi8EEENSR_INS5_IJSF_NSA_ILi8EEEEEENS5_IJSB_SF_EEEEEEENS4_9Copy_AtomIJNS4_39AutoVectorizingCopyWithAssumedAlignmentILi128EEESH_EEENS4_8identityES10_S1A_vS1F_EENS_8epilogue10collective6detail29Sm90TmaWarpSpecializedAdapterINS1I_15DefaultEpilogueISH_NS5_IJlSB_lEEES1M_NS1H_6thread17LinearCombinationISH_Li1EffLNS1N_9ScaleType4KindE0ELNS_15FloatRoundStyleE2ESH_EENS1_15EpilogueDefaultEEEEEvvEEEEvNT_6ParamsE,"a",@progbits
	.sectionflags	@""
	.align	4
.nv.constant0._ZN7cutlass13device_kernelINS_4gemm6kernel13GemmUniversalIN4cute5tupleIJiiiiEEENS1_10collective13CollectiveMmaINS1_39MainloopSm90TmaGmmaRmemAWarpSpecializedILi7ENS5_IJNS4_1CILi1EEESB_SB_EEENS1_35KernelTmaWarpSpecializedCooperativeEEENS5_IJNSA_ILi128EEESF_SF_EEENS_12float_e4m3_tENS5_IJSB_llEEESH_SI_NS4_8TiledMMAINS4_8MMA_AtomIJNS4_4SM904GMMA31MMA_64x128x32_F32E4M3E4M3_RS_TNILNSM_7ScaleInE1ELSO_1EEEEEENS4_6LayoutINS5_IJNSA_ILi2EEESB_SB_EEENS5_IJSB_NSA_ILi0EEESU_EEEEENS5_IJNS4_10UnderscoreESX_SX_EEEEENS4_13SM90_TMA_LOADENS4_14ComposedLayoutINS4_7SwizzleILi3ELi4ELi3EEENS4_18smem_ptr_flag_bitsILi8EEENSR_INS5_IJSF_NSA_ILi8EEEEEENS5_IJSB_SF_EEEEEEENS4_9Copy_AtomIJNS4_39AutoVectorizingCopyWithAssumedAlignmentILi128EEESH_EEENS4_8identityES10_S1A_vS1F_EENS_8epilogue10collective6detail29Sm90TmaWarpSpecializedAdapterINS1I_15DefaultEpilogueISH_NS5_IJlSB_lEEES1M_NS1H_6thread17LinearCombinationISH_Li1EffLNS1N_9ScaleType4KindE0ELNS_15FloatRoundStyleE2ESH_EENS1_15EpilogueDefaultEEEEEvvEEEEvNT_6ParamsE:
	.zero		1664


//--------------------- SYMBOLS --------------------------

	.type		.nv.reservedSmem.offset0,@object
	.size		.nv.reservedSmem.offset0,0x4
	.type		__assertfail,@function
